// auto-generated by cutlass_sweep.gemm — config: {"arch": "sm_90", "cluster_m": 4, "cluster_n": 2, "dtype": "bf16", "dtype_b": "bf16", "layout": "nt", "stages": 0, "tile_k": 128, "tile_m": 64, "tile_n": 128}
#include "cutlass/cutlass.h"
#include "cutlass/gemm/collective/collective_builder.hpp"
#include "cutlass/gemm/device/gemm_universal_adapter.h"
#include "cutlass/gemm/kernel/gemm_universal.hpp"
#include "cutlass/epilogue/collective/collective_builder.hpp"

using ElemA = cutlass::bfloat16_t;
using ElemB = cutlass::bfloat16_t;
using ElemCD = cutlass::bfloat16_t;
using Acc  = float;
using TileShape    = cute::Shape<cute::_64, cute::_128, cute::_128>;
using ClusterShape = cute::Shape<cute::_4, cute::_2, cute::_1>;

using CollectiveEpilogue = typename cutlass::epilogue::collective::CollectiveBuilder<
    cutlass::arch::Sm90, cutlass::arch::OpClassTensorOp,
    TileShape, ClusterShape,
    cutlass::epilogue::collective::EpilogueTileAuto,
    Acc, Acc,
    ElemCD, cutlass::layout::RowMajor, 128 / cutlass::sizeof_bits<ElemCD>::value,
    ElemCD, cutlass::layout::RowMajor, 128 / cutlass::sizeof_bits<ElemCD>::value,
    cutlass::epilogue::collective::EpilogueScheduleAuto
  >::CollectiveOp;

using CollectiveMainloop = typename cutlass::gemm::collective::CollectiveBuilder<
    cutlass::arch::Sm90, cutlass::arch::OpClassTensorOp,
    ElemA, cutlass::layout::RowMajor, 128 / cutlass::sizeof_bits<ElemA>::value,
    ElemB, cutlass::layout::ColumnMajor, 128 / cutlass::sizeof_bits<ElemB>::value,
    Acc,
    TileShape, ClusterShape,
    cutlass::gemm::collective::StageCountAutoCarveout<static_cast<int>(sizeof(typename CollectiveEpilogue::SharedStorage))>,
    cutlass::gemm::collective::KernelScheduleAuto
  >::CollectiveOp;

using GemmKernel = cutlass::gemm::kernel::GemmUniversal<
    cute::Shape<int,int,int,int>,
    CollectiveMainloop,
    CollectiveEpilogue
>;
using Gemm = cutlass::gemm::device::GemmUniversalAdapter<GemmKernel>;

// Force the device kernel symbol into the cubin without needing a host main.
auto* _anchor = &cutlass::device_kernel<GemmKernel>;


// ===== COMPILED SASS (sm_90a) =====

	.target	sm_90a

	.elftype	@"ET_EXEC"


//--------------------- .note.nv.tkinfo           --------------------------
	.section	.note.nv.tkinfo,"",@"SHT_NOTE"
	.sectionflags	@"SHF_NOTE_NV_TKINFO"
	.tkinfo
        /*0018*/ 	.word	0x00000002
        /*0030*/ 	.string	""
        /*0030*/ 	.string	"ptxas"
        /*0030*/ 	.string	"Cuda compilation tools, release 13.0, V13.0.88"
        /*0030*/ 	.string	"Build cuda_13.0.r13.0/compiler.36424714_0"
        /*0030*/ 	.string	"-arch sm_90a -m 64 "



//--------------------- .note.nv.cuinfo           --------------------------
	.section	.note.nv.cuinfo,"",@"SHT_NOTE"
	.sectionflags	@"SHF_NOTE_NV_CUINFO"
        /*0018*/ 	.short	0x0002
        /*001a*/ 	.short	0x005a
        /*001c*/ 	.short	0x0082
	.zero		2


//--------------------- .nv.info                  --------------------------
	.section	.nv.info,"",@"SHT_CUDA_INFO"
	.align	4


	//----- nvinfo : EIATTR_REGCOUNT
	.align		4
        /*0000*/ 	.byte	0x04, 0x2f
        /*0002*/ 	.short	(.L_15 - .L_14)
	.align		4
.L_14:
        /*0004*/ 	.word	index@(_ZN7cutlass13device_kernelINS_4gemm6kernel13GemmUniversalIN4cute5tupleIJiiiiEEENS1_10collective13CollectiveMmaINS1_34MainloopSm90TmaGmmaWarpSpecializedILi4ENS5_IJNS4_1CILi4EEENSA_ILi2EEENSA_ILi1EEEEEENS1_32KernelTmaWarpSpecializedPingpongEEENS5_IJNSA_ILi64EEENSA_ILi128EEESI_EEENS_10bfloat16_tENS5_IJlSD_lEEESK_SL_NS4_8TiledMMAINS4_8MMA_AtomIJNS4_4SM904GMMA28MMA_64x128x16_F32BF16BF16_SSILNSP_5MajorE0ELSR_0ELNSP_7ScaleInE1ELSS_1EEEEEENS4_6LayoutINS5_IJSD_SD_SD_EEENS5_IJNSA_ILi0EEESX_SX_EEEEENS5_IJNS4_10UnderscoreES10_S10_EEEEENS4_23SM90_TMA_LOAD_MULTICASTENS4_14ComposedLayoutINS4_7SwizzleILi3ELi4ELi3EEENS4_18smem_ptr_flag_bitsILi16EEENSV_INS5_IJNSA_ILi8EEESH_EEENS5_IJSH_SD_EEEEEEEvNS4_8identityES13_S1D_vS1E_EENS_8epilogue10collective6detail29Sm90TmaWarpSpecializedAdapterINS1H_15DefaultEpilogueISK_SL_SL_NS1G_6thread17LinearCombinationISK_Li1EffLNS1L_9ScaleType4KindE0ELNS_15FloatRoundStyleE2ESK_EENS1_15EpilogueDefaultEEEEEvvEEEEvNT_6ParamsE)
        /*0008*/ 	.word	0x000000a8


	//----- nvinfo : EIATTR_FRAME_SIZE
	.align		4
.L_15:
        /*000c*/ 	.byte	0x04, 0x11
        /*000e*/ 	.short	(.L_17 - .L_16)
	.align		4
.L_16:
        /*0010*/ 	.word	index@(_ZN7cutlass13device_kernelINS_4gemm6kernel13GemmUniversalIN4cute5tupleIJiiiiEEENS1_10collective13CollectiveMmaINS1_34MainloopSm90TmaGmmaWarpSpecializedILi4ENS5_IJNS4_1CILi4EEENSA_ILi2EEENSA_ILi1EEEEEENS1_32KernelTmaWarpSpecializedPingpongEEENS5_IJNSA_ILi64EEENSA_ILi128EEESI_EEENS_10bfloat16_tENS5_IJlSD_lEEESK_SL_NS4_8TiledMMAINS4_8MMA_AtomIJNS4_4SM904GMMA28MMA_64x128x16_F32BF16BF16_SSILNSP_5MajorE0ELSR_0ELNSP_7ScaleInE1ELSS_1EEEEEENS4_6LayoutINS5_IJSD_SD_SD_EEENS5_IJNSA_ILi0EEESX_SX_EEEEENS5_IJNS4_10UnderscoreES10_S10_EEEEENS4_23SM90_TMA_LOAD_MULTICASTENS4_14ComposedLayoutINS4_7SwizzleILi3ELi4ELi3EEENS4_18smem_ptr_flag_bitsILi16EEENSV_INS5_IJNSA_ILi8EEESH_EEENS5_IJSH_SD_EEEEEEEvNS4_8identityES13_S1D_vS1E_EENS_8epilogue10collective6detail29Sm90TmaWarpSpecializedAdapterINS1H_15DefaultEpilogueISK_SL_SL_NS1G_6thread17LinearCombinationISK_Li1EffLNS1L_9ScaleType4KindE0ELNS_15FloatRoundStyleE2ESK_EENS1_15EpilogueDefaultEEEEEvvEEEEvNT_6ParamsE)
        /*0014*/ 	.word	0x00000000


	//----- nvinfo : EIATTR_MIN_STACK_SIZE
	.align		4
.L_17:
        /*0018*/ 	.byte	0x04, 0x12
        /*001a*/ 	.short	(.L_19 - .L_18)
	.align		4
.L_18:
        /*001c*/ 	.word	index@(_ZN7cutlass13device_kernelINS_4gemm6kernel13GemmUniversalIN4cute5tupleIJiiiiEEENS1_10collective13CollectiveMmaINS1_34MainloopSm90TmaGmmaWarpSpecializedILi4ENS5_IJNS4_1CILi4EEENSA_ILi2EEENSA_ILi1EEEEEENS1_32KernelTmaWarpSpecializedPingpongEEENS5_IJNSA_ILi64EEENSA_ILi128EEESI_EEENS_10bfloat16_tENS5_IJlSD_lEEESK_SL_NS4_8TiledMMAINS4_8MMA_AtomIJNS4_4SM904GMMA28MMA_64x128x16_F32BF16BF16_SSILNSP_5MajorE0ELSR_0ELNSP_7ScaleInE1ELSS_1EEEEEENS4_6LayoutINS5_IJSD_SD_SD_EEENS5_IJNSA_ILi0EEESX_SX_EEEEENS5_IJNS4_10UnderscoreES10_S10_EEEEENS4_23SM90_TMA_LOAD_MULTICASTENS4_14ComposedLayoutINS4_7SwizzleILi3ELi4ELi3EEENS4_18smem_ptr_flag_bitsILi16EEENSV_INS5_IJNSA_ILi8EEESH_EEENS5_IJSH_SD_EEEEEEEvNS4_8identityES13_S1D_vS1E_EENS_8epilogue10collective6detail29Sm90TmaWarpSpecializedAdapterINS1H_15DefaultEpilogueISK_SL_SL_NS1G_6thread17LinearCombinationISK_Li1EffLNS1L_9ScaleType4KindE0ELNS_15FloatRoundStyleE2ESK_EENS1_15EpilogueDefaultEEEEEvvEEEEvNT_6ParamsE)
        /*0020*/ 	.word	0x00000000
.L_19:


//--------------------- .nv.compat                --------------------------
	.section	.nv.compat,"",@"SHT_CUDA_COMPAT_INFO"
	.align	4
        /*0000*/ 	.byte	0x02, 0x09, 0x01, 0x00, 0x02, 0x02, 0x04, 0x00, 0x02, 0x05, 0x05, 0x00, 0x03, 0x07, 0x01, 0x01
        /*0010*/ 	.byte	0x02, 0x03, 0x01, 0x00, 0x02, 0x06, 0x01, 0x00, 0x04, 0x0b, 0x08, 0x00, 0x00, 0x00, 0x00, 0x00
        /*0020*/ 	.byte	0x00, 0x00, 0x00, 0x00


//--------------------- .nv.info._ZN7cutlass13device_kernelINS_4gemm6kernel13GemmUniversalIN4cute5tupleIJiiiiEEENS1_10collective13CollectiveMmaINS1_34MainloopSm90TmaGmmaWarpSpecializedILi4ENS5_IJNS4_1CILi4EEENSA_ILi2EEENSA_ILi1EEEEEENS1_32KernelTmaWarpSpecializedPingpongEEENS5_IJNSA_ILi64EEENSA_ILi128EEESI_EEENS_10bfloat16_tENS5_IJlSD_lEEESK_SL_NS4_8TiledMMAINS4_8MMA_AtomIJNS4_4SM904GMMA28MMA_64x128x16_F32BF16BF16_SSILNSP_5MajorE0ELSR_0ELNSP_7ScaleInE1ELSS_1EEEEEENS4_6LayoutINS5_IJSD_SD_SD_EEENS5_IJNSA_ILi0EEESX_SX_EEEEENS5_IJNS4_10UnderscoreES10_S10_EEEEENS4_23SM90_TMA_LOAD_MULTICASTENS4_14ComposedLayoutINS4_7SwizzleILi3ELi4ELi3EEENS4_18smem_ptr_flag_bitsILi16EEENSV_INS5_IJNSA_ILi8EEESH_EEENS5_IJSH_SD_EEEEEEEvNS4_8identityES13_S1D_vS1E_EENS_8epilogue10collective6detail29Sm90TmaWarpSpecializedAdapterINS1H_15DefaultEpilogueISK_SL_SL_NS1G_6thread17LinearCombinationISK_Li1EffLNS1L_9ScaleType4KindE0ELNS_15FloatRoundStyleE2ESK_EENS1_15EpilogueDefaultEEEEEvvEEEEvNT_6ParamsE --------------------------
	.section	.nv.info._ZN7cutlass13device_kernelINS_4gemm6kernel13GemmUniversalIN4cute5tupleIJiiiiEEENS1_10collective13CollectiveMmaINS1_34MainloopSm90TmaGmmaWarpSpecializedILi4ENS5_IJNS4_1CILi4EEENSA_ILi2EEENSA_ILi1EEEEEENS1_32KernelTmaWarpSpecializedPingpongEEENS5_IJNSA_ILi64EEENSA_ILi128EEESI_EEENS_10bfloat16_tENS5_IJlSD_lEEESK_SL_NS4_8TiledMMAINS4_8MMA_AtomIJNS4_4SM904GMMA28MMA_64x128x16_F32BF16BF16_SSILNSP_5MajorE0ELSR_0ELNSP_7ScaleInE1ELSS_1EEEEEENS4_6LayoutINS5_IJSD_SD_SD_EEENS5_IJNSA_ILi0EEESX_SX_EEEEENS5_IJNS4_10UnderscoreES10_S10_EEEEENS4_23SM90_TMA_LOAD_MULTICASTENS4_14ComposedLayoutINS4_7SwizzleILi3ELi4ELi3EEENS4_18smem_ptr_flag_bitsILi16EEENSV_INS5_IJNSA_ILi8EEESH_EEENS5_IJSH_SD_EEEEEEEvNS4_8identityES13_S1D_vS1E_EENS_8epilogue10collective6detail29Sm90TmaWarpSpecializedAdapterINS1H_15DefaultEpilogueISK_SL_SL_NS1G_6thread17LinearCombinationISK_Li1EffLNS1L_9ScaleType4KindE0ELNS_15FloatRoundStyleE2ESK_EENS1_15EpilogueDefaultEEEEEvvEEEEvNT_6ParamsE,"",@"SHT_CUDA_INFO"
	.sectionflags	@""
	.align	4


	//----- nvinfo : EIATTR_CUDA_API_VERSION
	.align		4
        /*0000*/ 	.byte	0x04, 0x37
        /*0002*/ 	.short	(.L_21 - .L_20)
.L_20:
        /*0004*/ 	.word	0x00000082


	//----- nvinfo : EIATTR_KPARAM_INFO
	.align		4
.L_21:
        /*0008*/ 	.byte	0x04, 0x17
        /*000a*/ 	.short	(.L_23 - .L_22)
.L_22:
        /*000c*/ 	.word	0x00000000
        /*0010*/ 	.short	0x0000
        /*0012*/ 	.short	0x0070
        /*0014*/ 	.byte	0x00, 0xf0, 0x01, 0x10


	//----- nvinfo : EIATTR_SPARSE_MMA_MASK
	.align		4
.L_23:
        /*0018*/ 	.byte	0x03, 0x50
        /*001a*/ 	.short	0x0000


	//----- nvinfo : EIATTR_MAXREG_COUNT
	.align		4
        /*001c*/ 	.byte	0x03, 0x1b
        /*001e*/ 	.short	0x00a8


	//----- nvinfo : EIATTR_NUM_BARRIERS
	.align		4
        /*0020*/ 	.byte	0x02, 0x4c
        /*0022*/ 	.byte	0x01
	.zero		1


	//----- nvinfo : EIATTR_EXTERNS
	.align		4
        /*0024*/ 	.byte	0x04, 0x0f
        /*0026*/ 	.short	(.L_25 - .L_24)


	//   ....[0]....
	.align		4
.L_24:
        /*0028*/ 	.word	index@(__assertfail)


	//----- nvinfo : EIATTR_MERCURY_ISA_VERSION
	.align		4
.L_25:
        /*002c*/ 	.byte	0x03, 0x5f
        /*002e*/ 	.short	0x0101


	//----- nvinfo : EIATTR_INT_WARP_WIDE_INSTR_OFFSETS
	.align		4
        /*0030*/ 	.byte	0x04, 0x31
        /*0032*/ 	.short	(.L_27 - .L_26)


	//   ....[0]....
.L_26:
        /*0034*/ 	.word	0x00000630


	//   ....[1]....
        /*0038*/ 	.word	0x00000660


	//   ....[2]....
        /*003c*/ 	.word	0x000006a0


	//   ....[3]....
        /*0040*/ 	.word	0x00000770


	//   ....[4]....
        /*0044*/ 	.word	0x00000790


	//   ....[5]....
        /*0048*/ 	.word	0x000007a0


	//   ....[6]....
        /*004c*/ 	.word	0x000007f0


	//   ....[7]....
        /*0050*/ 	.word	0x00000840


	//   ....[8]....
        /*0054*/ 	.word	0x000025c0


	//----- nvinfo : EIATTR_COOP_GROUP_MASK_REGIDS
	.align		4
.L_27:
        /*0058*/ 	.byte	0x04, 0x29
        /*005a*/ 	.short	(.L_29 - .L_28)


	//   ....[0]....
.L_28:
        /*005c*/ 	.word	0xffffffff


	//   ....[1]....
        /*0060*/ 	.word	0xffffffff


	//   ....[2]....
        /*0064*/ 	.word	0xffffffff


	//   ....[3]....
        /*0068*/ 	.word	0xffffffff


	//   ....[4]....
        /*006c*/ 	.word	0xffffffff


	//   ....[5]....
        /*0070*/ 	.word	0xffffffff


	//   ....[6]....
        /*0074*/ 	.word	0xffffffff


	//----- nvinfo : EIATTR_COOP_GROUP_INSTR_OFFSETS
	.align		4
.L_29:
        /*0078*/ 	.byte	0x04, 0x28
        /*007a*/ 	.short	(.L_31 - .L_30)


	//   ....[0]....
.L_30:
        /*007c*/ 	.word	0x00000060


	//   ....[1]....
        /*0080*/ 	.word	0x00000080


	//   ....[2]....
        /*0084*/ 	.word	0x00000180


	//   ....[3]....
        /*0088*/ 	.word	0x000003b0


	//   ....[4]....
        /*008c*/ 	.word	0x000003f0


	//   ....[5]....
        /*0090*/ 	.word	0x000004b0


	//   ....[6]....
        /*0094*/ 	.word	0x000009a0


	//----- nvinfo : EIATTR_REG_RECONFIG
	.align		4
.L_31:
        /*0098*/ 	.byte	0x01, 0x54
	.zero		2


	//----- nvinfo : EIATTR_SYSCALL_OFFSETS
	.align		4
        /*009c*/ 	.byte	0x04, 0x46
        /*009e*/ 	.short	(.L_33 - .L_32)


	//   ....[0]....
.L_32:
        /*00a0*/ 	.word	0x000019d0


	//----- nvinfo : EIATTR_MBARRIER_INSTR_OFFSETS
	.align		4
.L_33:
        /*00a4*/ 	.byte	0x04, 0x39
        /*00a6*/ 	.short	(.L_35 - .L_34)


	//   ....[0]....
.L_34:
        /*00a8*/ 	.word	0x00000300
        /*00ac*/ 	.word	0x000000ff
        /*00b0*/ 	.word	0x00000000
        /*00b4*/ 	.short	0x0100
        /*00b6*/ 	.byte	0x07
	.zero		1


	//   ....[1]....
        /*00b8*/ 	.word	0x00000310
        /*00bc*/ 	.word	0x000000ff
        /*00c0*/ 	.word	0x00000020
        /*00c4*/ 	.short	0x0100
        /*00c6*/ 	.byte	0x07
	.zero		1


	//   ....[2]....
        /*00c8*/ 	.word	0x00000320
        /*00cc*/ 	.word	0x000000ff
        /*00d0*/ 	.word	0x00000008
        /*00d4*/ 	.short	0x0100
        /*00d6*/ 	.byte	0x07
	.zero		1


	//   ....[3]....
        /*00d8*/ 	.word	0x00000330
        /*00dc*/ 	.word	0x000000ff
        /*00e0*/ 	.word	0x00000028
        /*00e4*/ 	.short	0x0100
        /*00e6*/ 	.byte	0x07
	.zero		1


	//   ....[4]....
        /*00e8*/ 	.word	0x00000340
        /*00ec*/ 	.word	0x000000ff
        /*00f0*/ 	.word	0x00000010
        /*00f4*/ 	.short	0x0100
        /*00f6*/ 	.byte	0x07
	.zero		1


	//   ....[5]....
        /*00f8*/ 	.word	0x00000350
        /*00fc*/ 	.word	0x000000ff
        /*0100*/ 	.word	0x00000030
        /*0104*/ 	.short	0x0100
        /*0106*/ 	.byte	0x07
	.zero		1


	//   ....[6]....
        /*0108*/ 	.word	0x00000360
        /*010c*/ 	.word	0x000000ff
        /*0110*/ 	.word	0x00000018
        /*0114*/ 	.short	0x0100
        /*0116*/ 	.byte	0x07
	.zero		1


	//   ....[7]....
        /*0118*/ 	.word	0x00000370
        /*011c*/ 	.word	0x000000ff
        /*0120*/ 	.word	0x00000038
        /*0124*/ 	.short	0x0100
        /*0126*/ 	.byte	0x07
	.zero		1


	//   ....[8]....
        /*0128*/ 	.word	0x00000870
        /*012c*/ 	.word	0x000000ff
        /*0130*/ 	.word	0x00000070
        /*0134*/ 	.short	0x0100
        /*0136*/ 	.byte	0x0c
	.zero		1


	//   ....[9]....
        /*0138*/ 	.word	0x000008c0
        /*013c*/ 	.word	0x000000ff
        /*0140*/ 	.word	0x00000078
        /*0144*/ 	.short	0x0100
        /*0146*/ 	.byte	0x0c
	.zero		1


	//   ....[10]....
        /*0148*/ 	.word	0x000008f0
        /*014c*/ 	.word	0x000000ff
        /*0150*/ 	.word	0x00000050
        /*0154*/ 	.short	0x0100
        /*0156*/ 	.byte	0x0d
	.zero		1


	//   ....[11]....
        /*0158*/ 	.word	0x00000930
        /*015c*/ 	.word	0x000000ff
        /*0160*/ 	.word	0x00000058
        /*0164*/ 	.short	0x0100
        /*0166*/ 	.byte	0x0d
	.zero		1


	//   ....[12]....
        /*0168*/ 	.word	0x00000940
        /*016c*/ 	.word	0x000000ff
        /*0170*/ 	.word	0x00000060
        /*0174*/ 	.short	0x0100
        /*0176*/ 	.byte	0x0d
	.zero		1


	//   ....[13]....
        /*0178*/ 	.word	0x00000950
        /*017c*/ 	.word	0x000000ff
        /*0180*/ 	.word	0x00000068
        /*0184*/ 	.short	0x0100
        /*0186*/ 	.byte	0x0d
	.zero		1


	//   ....[14]....
        /*0188*/ 	.word	0x00001890
        /*018c*/ 	.word	0x00000061
        /*0190*/ 	.word	0xfffffff8
        /*0194*/ 	.short	0x010a
        /*0196*/ 	.byte	0x3f
	.zero		1


	//   ....[15]....
        /*0198*/ 	.word	0x00001a60
        /*019c*/ 	.word	0x00000003
        /*01a0*/ 	.word	0x00000000
        /*01a4*/ 	.short	0x010a
        /*01a6*/ 	.byte	0x3f
	.zero		1


	//   ....[16]....
        /*01a8*/ 	.word	0x00001ac0
        /*01ac*/ 	.word	0x00000003
        /*01b0*/ 	.word	0x00000000
        /*01b4*/ 	.short	0x010a
        /*01b6*/ 	.byte	0x3f
	.zero		1


	//   ....[17]....
        /*01b8*/ 	.word	0x00001fe0
        /*01bc*/ 	.word	0x000000ff
        /*01c0*/ 	.word	0x00000000
        /*01c4*/ 	.short	0x010a
        /*01c6*/ 	.byte	0x04
	.zero		1


	//   ....[18]....
        /*01c8*/ 	.word	0x00002020
        /*01cc*/ 	.word	0x000000ff
        /*01d0*/ 	.word	0x00000000
        /*01d4*/ 	.short	0x010a
        /*01d6*/ 	.byte	0x04
	.zero		1


	//   ....[19]....
        /*01d8*/ 	.word	0x00002450
        /*01dc*/ 	.word	0x00000005
        /*01e0*/ 	.word	0x00000000
        /*01e4*/ 	.short	0x0101
        /*01e6*/ 	.byte	0x3f
	.zero		1


	//   ....[20]....
        /*01e8*/ 	.word	0x00002550
        /*01ec*/ 	.word	0x00000065
        /*01f0*/ 	.word	0x00000000
        /*01f4*/ 	.short	0x0101
        /*01f6*/ 	.byte	0x32
	.zero		1


	//   ....[21]....
        /*01f8*/ 	.word	0x00002640
        /*01fc*/ 	.word	0x00000003
        /*0200*/ 	.word	0x00000000
        /*0204*/ 	.short	0x0101
        /*0206*/ 	.byte	0x3f
	.zero		1


	//   ....[22]....
        /*0208*/ 	.word	0x000026a0
        /*020c*/ 	.word	0x00000061
        /*0210*/ 	.word	0x00000008
        /*0214*/ 	.short	0x010a
        /*0216*/ 	.byte	0x3f
	.zero		1


	//   ....[23]....
        /*0218*/ 	.word	0x000067a0
        /*021c*/ 	.word	0x00000062
        /*0220*/ 	.word	0x00000000
        /*0224*/ 	.short	0x0101
        /*0226*/ 	.byte	0x32
	.zero		1


	//   ....[24]....
        /*0228*/ 	.word	0x00007320
        /*022c*/ 	.word	0x00000007
        /*0230*/ 	.word	0x00000020
        /*0234*/ 	.short	0x010a
        /*0236*/ 	.byte	0x3f
	.zero		1


	//   ....[25]....
        /*0238*/ 	.word	0x000077c0
        /*023c*/ 	.word	0x00000002
        /*0240*/ 	.word	0x00000078
        /*0244*/ 	.short	0x0101
        /*0246*/ 	.byte	0x3f
	.zero		1


	//   ....[26]....
        /*0248*/ 	.word	0x00007f40
        /*024c*/ 	.word	0x00000005
        /*0250*/ 	.word	0x00000000
        /*0254*/ 	.short	0x010a
        /*0256*/ 	.byte	0x3f
	.zero		1


	//   ....[27]....
        /*0258*/ 	.word	0x00007fc0
        /*025c*/ 	.word	0x00000007
        /*0260*/ 	.word	0x00000000
        /*0264*/ 	.short	0x010a
        /*0266*/ 	.byte	0x3f
	.zero		1


	//   ....[28]....
        /*0268*/ 	.word	0x00008050
        /*026c*/ 	.word	0x00000006
        /*0270*/ 	.word	0x00000000
        /*0274*/ 	.short	0x010a
        /*0276*/ 	.byte	0x3f
	.zero		1


	//   ....[29]....
        /*0278*/ 	.word	0x000080e0
        /*027c*/ 	.word	0x00000003
        /*0280*/ 	.word	0x00000000
        /*0284*/ 	.short	0x010a
        /*0286*/ 	.byte	0x3f
	.zero		1


	//   ....[30]....
        /*0288*/ 	.word	0x00008140
        /*028c*/ 	.word	0x00000061
        /*0290*/ 	.word	0xfffffff8
        /*0294*/ 	.short	0x010a
        /*0296*/ 	.byte	0x3f
	.zero		1


	//   ....[31]....
        /*0298*/ 	.word	0x00008190
        /*029c*/ 	.word	0x00000003
        /*02a0*/ 	.word	0x00000000
        /*02a4*/ 	.short	0x010a
        /*02a6*/ 	.byte	0x3f
	.zero		1


	//   ....[32]....
        /*02a8*/ 	.word	0x000081f0
        /*02ac*/ 	.word	0x00000005
        /*02b0*/ 	.word	0x00000000
        /*02b4*/ 	.short	0x010a
        /*02b6*/ 	.byte	0x3f
	.zero		1


	//   ....[33]....
        /*02b8*/ 	.word	0x00008240
        /*02bc*/ 	.word	0x00000061
        /*02c0*/ 	.word	0x00000008
        /*02c4*/ 	.short	0x010a
        /*02c6*/ 	.byte	0x3f
	.zero		1


	//   ....[34]....
        /*02c8*/ 	.word	0x00008310
        /*02cc*/ 	.word	0x00000007
        /*02d0*/ 	.word	0x00000020
        /*02d4*/ 	.short	0x010a
        /*02d6*/ 	.byte	0x3f
	.zero		1


	//   ....[35]....
        /*02d8*/ 	.word	0x000083e0
        /*02dc*/ 	.word	0x00000005
        /*02e0*/ 	.word	0x00000000
        /*02e4*/ 	.short	0x010a
        /*02e6*/ 	.byte	0x3f
	.zero		1


	//   ....[36]....
        /*02e8*/ 	.word	0x00008430
        /*02ec*/ 	.word	0x00000007
        /*02f0*/ 	.word	0x00000000
        /*02f4*/ 	.short	0x010a
        /*02f6*/ 	.byte	0x3f
	.zero		1


	//   ....[37]....
        /*02f8*/ 	.word	0x00008480
        /*02fc*/ 	.word	0x00000006
        /*0300*/ 	.word	0x00000000
        /*0304*/ 	.short	0x010a
        /*0306*/ 	.byte	0x3f
	.zero		1


	//----- nvinfo : EIATTR_NUM_MBARRIERS
	.align		4
.L_35:
        /*0308*/ 	.byte	0x03, 0x38
        /*030a*/ 	.short	0x000e


	//----- nvinfo : EIATTR_EXIT_INSTR_OFFSETS
	.align		4
        /*030c*/ 	.byte	0x04, 0x1c
        /*030e*/ 	.short	(.L_37 - .L_36)


	//   ....[0]....
.L_36:
        /*0310*/ 	.word	0x000014b0


	//   ....[1]....
        /*0314*/ 	.word	0x00001510


	//   ....[2]....
        /*0318*/ 	.word	0x00006ee0


	//   ....[3]....
        /*031c*/ 	.word	0x00006f10


	//   ....[4]....
        /*0320*/ 	.word	0x00008130


	//----- nvinfo : EIATTR_MAX_THREADS
	.align		4
.L_37:
        /*0324*/ 	.byte	0x04, 0x05
        /*0326*/ 	.short	(.L_39 - .L_38)
.L_38:
        /*0328*/ 	.word	0x00000180
        /*032c*/ 	.word	0x00000001
        /*0330*/ 	.word	0x00000001


	//----- nvinfo : EIATTR_CRS_STACK_SIZE
	.align		4
.L_39:
        /*0334*/ 	.byte	0x04, 0x1e
        /*0336*/ 	.short	(.L_41 - .L_40)
.L_40:
        /*0338*/ 	.word	0x00000000


	//----- nvinfo : EIATTR_CBANK_PARAM_SIZE
	.align		4
.L_41:
        /*033c*/ 	.byte	0x03, 0x19
        /*033e*/ 	.short	0x0470


	//----- nvinfo : EIATTR_PARAM_CBANK
	.align		4
        /*0340*/ 	.byte	0x04, 0x0a
        /*0342*/ 	.short	(.L_43 - .L_42)
	.align		4
.L_42:
        /*0344*/ 	.word	index@(.nv.constant0._ZN7cutlass13device_kernelINS_4gemm6kernel13GemmUniversalIN4cute5tupleIJiiiiEEENS1_10collective13CollectiveMmaINS1_34MainloopSm90TmaGmmaWarpSpecializedILi4ENS5_IJNS4_1CILi4EEENSA_ILi2EEENSA_ILi1EEEEEENS1_32KernelTmaWarpSpecializedPingpongEEENS5_IJNSA_ILi64EEENSA_ILi128EEESI_EEENS_10bfloat16_tENS5_IJlSD_lEEESK_SL_NS4_8TiledMMAINS4_8MMA_AtomIJNS4_4SM904GMMA28MMA_64x128x16_F32BF16BF16_SSILNSP_5MajorE0ELSR_0ELNSP_7ScaleInE1ELSS_1EEEEEENS4_6LayoutINS5_IJSD_SD_SD_EEENS5_IJNSA_ILi0EEESX_SX_EEEEENS5_IJNS4_10UnderscoreES10_S10_EEEEENS4_23SM90_TMA_LOAD_MULTICASTENS4_14ComposedLayoutINS4_7SwizzleILi3ELi4ELi3EEENS4_18smem_ptr_flag_bitsILi16EEENSV_INS5_IJNSA_ILi8EEESH_EEENS5_IJSH_SD_EEEEEEEvNS4_8identityES13_S1D_vS1E_EENS_8epilogue10collective6detail29Sm90TmaWarpSpecializedAdapterINS1H_15DefaultEpilogueISK_SL_SL_NS1G_6thread17LinearCombinationISK_Li1EffLNS1L_9ScaleType4KindE0ELNS_15FloatRoundStyleE2ESK_EENS1_15EpilogueDefaultEEEEEvvEEEEvNT_6ParamsE)
        /*0348*/ 	.short	0x0210
        /*034a*/ 	.short	0x0470


	//----- nvinfo : EIATTR_SW_WAR
	.align		4
.L_43:
        /*034c*/ 	.byte	0x04, 0x36
        /*034e*/ 	.short	(.L_45 - .L_44)
.L_44:
        /*0350*/ 	.word	0x00000008
.L_45:


//--------------------- .nv.callgraph             --------------------------
	.section	.nv.callgraph,"",@"SHT_CUDA_CALLGRAPH"
	.align	4
	.sectionentsize	8
	.align		4
        /*0000*/ 	.word	0x00000000
	.align		4
        /*0004*/ 	.word	0xffffffff
	.align		4
        /*0008*/ 	.word	index@(_ZN7cutlass13device_kernelINS_4gemm6kernel13GemmUniversalIN4cute5tupleIJiiiiEEENS1_10collective13CollectiveMmaINS1_34MainloopSm90TmaGmmaWarpSpecializedILi4ENS5_IJNS4_1CILi4EEENSA_ILi2EEENSA_ILi1EEEEEENS1_32KernelTmaWarpSpecializedPingpongEEENS5_IJNSA_ILi64EEENSA_ILi128EEESI_EEENS_10bfloat16_tENS5_IJlSD_lEEESK_SL_NS4_8TiledMMAINS4_8MMA_AtomIJNS4_4SM904GMMA28MMA_64x128x16_F32BF16BF16_SSILNSP_5MajorE0ELSR_0ELNSP_7ScaleInE1ELSS_1EEEEEENS4_6LayoutINS5_IJSD_SD_SD_EEENS5_IJNSA_ILi0EEESX_SX_EEEEENS5_IJNS4_10UnderscoreES10_S10_EEEEENS4_23SM90_TMA_LOAD_MULTICASTENS4_14ComposedLayoutINS4_7SwizzleILi3ELi4ELi3EEENS4_18smem_ptr_flag_bitsILi16EEENSV_INS5_IJNSA_ILi8EEESH_EEENS5_IJSH_SD_EEEEEEEvNS4_8identityES13_S1D_vS1E_EENS_8epilogue10collective6detail29Sm90TmaWarpSpecializedAdapterINS1H_15DefaultEpilogueISK_SL_SL_NS1G_6thread17LinearCombinationISK_Li1EffLNS1L_9ScaleType4KindE0ELNS_15FloatRoundStyleE2ESK_EENS1_15EpilogueDefaultEEEEEvvEEEEvNT_6ParamsE)
	.align		4
        /*000c*/ 	.word	index@(__assertfail)
	.align		4
        /*0010*/ 	.word	0x00000000
	.align		4
        /*0014*/ 	.word	0xfffffffe
	.align		4
        /*0018*/ 	.word	0x00000000
	.align		4
        /*001c*/ 	.word	0xfffffffd
	.align		4
        /*0020*/ 	.word	0x00000000
	.align		4
        /*0024*/ 	.word	0xfffffffc


//--------------------- .nv.constant4             --------------------------
	.section	.nv.constant4,"a",@progbits
	.align	8
	.align		8
.nv.constant4:
        /*0000*/ 	.dword	__assertfail
	.align		8
        /*0008*/ 	.dword	__unnamed_1
	.align		8
        /*0010*/ 	.dword	_ZN40_INTERNAL_1a3a8119_4_k_cu_88235c0c_235494cuda3std3__45__cpo5beginE
	.align		8
        /*0018*/ 	.dword	_ZN40_INTERNAL_1a3a8119_4_k_cu_88235c0c_235494cuda3std3__45__cpo3endE
	.align		8
        /*0020*/ 	.dword	_ZN40_INTERNAL_1a3a8119_4_k_cu_88235c0c_235494cuda3std3__45__cpo6cbeginE
	.align		8
        /*0028*/ 	.dword	_ZN40_INTERNAL_1a3a8119_4_k_cu_88235c0c_235494cuda3std3__45__cpo4cendE
	.align		8
        /*0030*/ 	.dword	_ZN40_INTERNAL_1a3a8119_4_k_cu_88235c0c_235494cuda3std3__442_GLOBAL__N__1a3a8119_4_k_cu_88235c0c_235496ignoreE
	.align		8
        /*0038*/ 	.dword	_ZN40_INTERNAL_1a3a8119_4_k_cu_88235c0c_235494cuda3std3__419piecewise_constructE
	.align		8
        /*0040*/ 	.dword	_ZN40_INTERNAL_1a3a8119_4_k_cu_88235c0c_235494cuda3std3__48in_placeE
	.align		8
        /*0048*/ 	.dword	_ZN40_INTERNAL_1a3a8119_4_k_cu_88235c0c_235494cuda3std6ranges3__45__cpo4swapE
	.align		8
        /*0050*/ 	.dword	_ZN40_INTERNAL_1a3a8119_4_k_cu_88235c0c_235494cuda3std6ranges3__45__cpo9iter_moveE
	.align		8
        /*0058*/ 	.dword	_ZN40_INTERNAL_1a3a8119_4_k_cu_88235c0c_235494cute7productE
	.align		8
        /*0060*/ 	.dword	_ZN40_INTERNAL_1a3a8119_4_k_cu_88235c0c_235494cute1_E
	.align		8
        /*0068*/ 	.dword	$str$22
	.align		8
        /*0070*/ 	.dword	$str$23


//--------------------- .text._ZN7cutlass13device_kernelINS_4gemm6kernel13GemmUniversalIN4cute5tupleIJiiiiEEENS1_10collective13CollectiveMmaINS1_34MainloopSm90TmaGmmaWarpSpecializedILi4ENS5_IJNS4_1CILi4EEENSA_ILi2EEENSA_ILi1EEEEEENS1_32KernelTmaWarpSpecializedPingpongEEENS5_IJNSA_ILi64EEENSA_ILi128EEESI_EEENS_10bfloat16_tENS5_IJlSD_lEEESK_SL_NS4_8TiledMMAINS4_8MMA_AtomIJNS4_4SM904GMMA28MMA_64x128x16_F32BF16BF16_SSILNSP_5MajorE0ELSR_0ELNSP_7ScaleInE1ELSS_1EEEEEENS4_6LayoutINS5_IJSD_SD_SD_EEENS5_IJNSA_ILi0EEESX_SX_EEEEENS5_IJNS4_10UnderscoreES10_S10_EEEEENS4_23SM90_TMA_LOAD_MULTICASTENS4_14ComposedLayoutINS4_7SwizzleILi3ELi4ELi3EEENS4_18smem_ptr_flag_bitsILi16EEENSV_INS5_IJNSA_ILi8EEESH_EEENS5_IJSH_SD_EEEEEEEvNS4_8identityES13_S1D_vS1E_EENS_8epilogue10collective6detail29Sm90TmaWarpSpecializedAdapterINS1H_15DefaultEpilogueISK_SL_SL_NS1G_6thread17LinearCombinationISK_Li1EffLNS1L_9ScaleType4KindE0ELNS_15FloatRoundStyleE2ESK_EENS1_15EpilogueDefaultEEEEEvvEEEEvNT_6ParamsE --------------------------
	.section	.text._ZN7cutlass13device_kernelINS_4gemm6kernel13GemmUniversalIN4cute5tupleIJiiiiEEENS1_10collective13CollectiveMmaINS1_34MainloopSm90TmaGmmaWarpSpecializedILi4ENS5_IJNS4_1CILi4EEENSA_ILi2EEENSA_ILi1EEEEEENS1_32KernelTmaWarpSpecializedPingpongEEENS5_IJNSA_ILi64EEENSA_ILi128EEESI_EEENS_10bfloat16_tENS5_IJlSD_lEEESK_SL_NS4_8TiledMMAINS4_8MMA_AtomIJNS4_4SM904GMMA28MMA_64x128x16_F32BF16BF16_SSILNSP_5MajorE0ELSR_0ELNSP_7ScaleInE1ELSS_1EEEEEENS4_6LayoutINS5_IJSD_SD_SD_EEENS5_IJNSA_ILi0EEESX_SX_EEEEENS5_IJNS4_10UnderscoreES10_S10_EEEEENS4_23SM90_TMA_LOAD_MULTICASTENS4_14ComposedLayoutINS4_7SwizzleILi3ELi4ELi3EEENS4_18smem_ptr_flag_bitsILi16EEENSV_INS5_IJNSA_ILi8EEESH_EEENS5_IJSH_SD_EEEEEEEvNS4_8identityES13_S1D_vS1E_EENS_8epilogue10collective6detail29Sm90TmaWarpSpecializedAdapterINS1H_15DefaultEpilogueISK_SL_SL_NS1G_6thread17LinearCombinationISK_Li1EffLNS1L_9ScaleType4KindE0ELNS_15FloatRoundStyleE2ESK_EENS1_15EpilogueDefaultEEEEEvvEEEEvNT_6ParamsE,"ax",@progbits
	.align	128
.text._ZN7cutlass13device_kernelINS_4gemm6kernel13GemmUniversalIN4cute5tupleIJiiiiEEENS1_10collective13CollectiveMmaINS1_34MainloopSm90TmaGmmaWarpSpecializedILi4ENS5_IJNS4_1CILi4EEENSA_ILi2EEENSA_ILi1EEEEEENS1_32KernelTmaWarpSpecializedPingpongEEENS5_IJNSA_ILi64EEENSA_ILi128EEESI_EEENS_10bfloat16_tENS5_IJlSD_lEEESK_SL_NS4_8TiledMMAINS4_8MMA_AtomIJNS4_4SM904GMMA28MMA_64x128x16_F32BF16BF16_SSILNSP_5MajorE0ELSR_0ELNSP_7ScaleInE1ELSS_1EEEEEENS4_6LayoutINS5_IJSD_SD_SD_EEENS5_IJNSA_ILi0EEESX_SX_EEEEENS5_IJNS4_10UnderscoreES10_S10_EEEEENS4_23SM90_TMA_LOAD_MULTICASTENS4_14ComposedLayoutINS4_7SwizzleILi3ELi4ELi3EEENS4_18smem_ptr_flag_bitsILi16EEENSV_INS5_IJNSA_ILi8EEESH_EEENS5_IJSH_SD_EEEEEEEvNS4_8identityES13_S1D_vS1E_EENS_8epilogue10collective6detail29Sm90TmaWarpSpecializedAdapterINS1H_15DefaultEpilogueISK_SL_SL_NS1G_6thread17LinearCombinationISK_Li1EffLNS1L_9ScaleType4KindE0ELNS_15FloatRoundStyleE2ESK_EENS1_15EpilogueDefaultEEEEEvvEEEEvNT_6ParamsE:
        .type           _ZN7cutlass13device_kernelINS_4gemm6kernel13GemmUniversalIN4cute5tupleIJiiiiEEENS1_10collective13CollectiveMmaINS1_34MainloopSm90TmaGmmaWarpSpecializedILi4ENS5_IJNS4_1CILi4EEENSA_ILi2EEENSA_ILi1EEEEEENS1_32KernelTmaWarpSpecializedPingpongEEENS5_IJNSA_ILi64EEENSA_ILi128EEESI_EEENS_10bfloat16_tENS5_IJlSD_lEEESK_SL_NS4_8TiledMMAINS4_8MMA_AtomIJNS4_4SM904GMMA28MMA_64x128x16_F32BF16BF16_SSILNSP_5MajorE0ELSR_0ELNSP_7ScaleInE1ELSS_1EEEEEENS4_6LayoutINS5_IJSD_SD_SD_EEENS5_IJNSA_ILi0EEESX_SX_EEEEENS5_IJNS4_10UnderscoreES10_S10_EEEEENS4_23SM90_TMA_LOAD_MULTICASTENS4_14ComposedLayoutINS4_7SwizzleILi3ELi4ELi3EEENS4_18smem_ptr_flag_bitsILi16EEENSV_INS5_IJNSA_ILi8EEESH_EEENS5_IJSH_SD_EEEEEEEvNS4_8identityES13_S1D_vS1E_EENS_8epilogue10collective6detail29Sm90TmaWarpSpecializedAdapterINS1H_15DefaultEpilogueISK_SL_SL_NS1G_6thread17LinearCombinationISK_Li1EffLNS1L_9ScaleType4KindE0ELNS_15FloatRoundStyleE2ESK_EENS1_15EpilogueDefaultEEEEEvvEEEEvNT_6ParamsE,@function
        .size           _ZN7cutlass13device_kernelINS_4gemm6kernel13GemmUniversalIN4cute5tupleIJiiiiEEENS1_10collective13CollectiveMmaINS1_34MainloopSm90TmaGmmaWarpSpecializedILi4ENS5_IJNS4_1CILi4EEENSA_ILi2EEENSA_ILi1EEEEEENS1_32KernelTmaWarpSpecializedPingpongEEENS5_IJNSA_ILi64EEENSA_ILi128EEESI_EEENS_10bfloat16_tENS5_IJlSD_lEEESK_SL_NS4_8TiledMMAINS4_8MMA_AtomIJNS4_4SM904GMMA28MMA_64x128x16_F32BF16BF16_SSILNSP_5MajorE0ELSR_0ELNSP_7ScaleInE1ELSS_1EEEEEENS4_6LayoutINS5_IJSD_SD_SD_EEENS5_IJNSA_ILi0EEESX_SX_EEEEENS5_IJNS4_10UnderscoreES10_S10_EEEEENS4_23SM90_TMA_LOAD_MULTICASTENS4_14ComposedLayoutINS4_7SwizzleILi3ELi4ELi3EEENS4_18smem_ptr_flag_bitsILi16EEENSV_INS5_IJNSA_ILi8EEESH_EEENS5_IJSH_SD_EEEEEEEvNS4_8identityES13_S1D_vS1E_EENS_8epilogue10collective6detail29Sm90TmaWarpSpecializedAdapterINS1H_15DefaultEpilogueISK_SL_SL_NS1G_6thread17LinearCombinationISK_Li1EffLNS1L_9ScaleType4KindE0ELNS_15FloatRoundStyleE2ESK_EENS1_15EpilogueDefaultEEEEEvvEEEEvNT_6ParamsE,(.L_x_200 - _ZN7cutlass13device_kernelINS_4gemm6kernel13GemmUniversalIN4cute5tupleIJiiiiEEENS1_10collective13CollectiveMmaINS1_34MainloopSm90TmaGmmaWarpSpecializedILi4ENS5_IJNS4_1CILi4EEENSA_ILi2EEENSA_ILi1EEEEEENS1_32KernelTmaWarpSpecializedPingpongEEENS5_IJNSA_ILi64EEENSA_ILi128EEESI_EEENS_10bfloat16_tENS5_IJlSD_lEEESK_SL_NS4_8TiledMMAINS4_8MMA_AtomIJNS4_4SM904GMMA28MMA_64x128x16_F32BF16BF16_SSILNSP_5MajorE0ELSR_0ELNSP_7ScaleInE1ELSS_1EEEEEENS4_6LayoutINS5_IJSD_SD_SD_EEENS5_IJNSA_ILi0EEESX_SX_EEEEENS5_IJNS4_10UnderscoreES10_S10_EEEEENS4_23SM90_TMA_LOAD_MULTICASTENS4_14ComposedLayoutINS4_7SwizzleILi3ELi4ELi3EEENS4_18smem_ptr_flag_bitsILi16EEENSV_INS5_IJNSA_ILi8EEESH_EEENS5_IJSH_SD_EEEEEEEvNS4_8identityES13_S1D_vS1E_EENS_8epilogue10collective6detail29Sm90TmaWarpSpecializedAdapterINS1H_15DefaultEpilogueISK_SL_SL_NS1G_6thread17LinearCombinationISK_Li1EffLNS1L_9ScaleType4KindE0ELNS_15FloatRoundStyleE2ESK_EENS1_15EpilogueDefaultEEEEEvvEEEEvNT_6ParamsE)
        .other          _ZN7cutlass13device_kernelINS_4gemm6kernel13GemmUniversalIN4cute5tupleIJiiiiEEENS1_10collective13CollectiveMmaINS1_34MainloopSm90TmaGmmaWarpSpecializedILi4ENS5_IJNS4_1CILi4EEENSA_ILi2EEENSA_ILi1EEEEEENS1_32KernelTmaWarpSpecializedPingpongEEENS5_IJNSA_ILi64EEENSA_ILi128EEESI_EEENS_10bfloat16_tENS5_IJlSD_lEEESK_SL_NS4_8TiledMMAINS4_8MMA_AtomIJNS4_4SM904GMMA28MMA_64x128x16_F32BF16BF16_SSILNSP_5MajorE0ELSR_0ELNSP_7ScaleInE1ELSS_1EEEEEENS4_6LayoutINS5_IJSD_SD_SD_EEENS5_IJNSA_ILi0EEESX_SX_EEEEENS5_IJNS4_10UnderscoreES10_S10_EEEEENS4_23SM90_TMA_LOAD_MULTICASTENS4_14ComposedLayoutINS4_7SwizzleILi3ELi4ELi3EEENS4_18smem_ptr_flag_bitsILi16EEENSV_INS5_IJNSA_ILi8EEESH_EEENS5_IJSH_SD_EEEEEEEvNS4_8identityES13_S1D_vS1E_EENS_8epilogue10collective6detail29Sm90TmaWarpSpecializedAdapterINS1H_15DefaultEpilogueISK_SL_SL_NS1G_6thread17LinearCombinationISK_Li1EffLNS1L_9ScaleType4KindE0ELNS_15FloatRoundStyleE2ESK_EENS1_15EpilogueDefaultEEEEEvvEEEEvNT_6ParamsE,@"STO_CUDA_ENTRY STV_DEFAULT"
_ZN7cutlass13device_kernelINS_4gemm6kernel13GemmUniversalIN4cute5tupleIJiiiiEEENS1_10collective13CollectiveMmaINS1_34MainloopSm90TmaGmmaWarpSpecializedILi4ENS5_IJNS4_1CILi4EEENSA_ILi2EEENSA_ILi1EEEEEENS1_32KernelTmaWarpSpecializedPingpongEEENS5_IJNSA_ILi64EEENSA_ILi128EEESI_EEENS_10bfloat16_tENS5_IJlSD_lEEESK_SL_NS4_8TiledMMAINS4_8MMA_AtomIJNS4_4SM904GMMA28MMA_64x128x16_F32BF16BF16_SSILNSP_5MajorE0ELSR_0ELNSP_7ScaleInE1ELSS_1EEEEEENS4_6LayoutINS5_IJSD_SD_SD_EEENS5_IJNSA_ILi0EEESX_SX_EEEEENS5_IJNS4_10UnderscoreES10_S10_EEEEENS4_23SM90_TMA_LOAD_MULTICASTENS4_14ComposedLayoutINS4_7SwizzleILi3ELi4ELi3EEENS4_18smem_ptr_flag_bitsILi16EEENSV_INS5_IJNSA_ILi8EEESH_EEENS5_IJSH_SD_EEEEEEEvNS4_8identityES13_S1D_vS1E_EENS_8epilogue10collective6detail29Sm90TmaWarpSpecializedAdapterINS1H_15DefaultEpilogueISK_SL_SL_NS1G_6thread17LinearCombinationISK_Li1EffLNS1L_9ScaleType4KindE0ELNS_15FloatRoundStyleE2ESK_EENS1_15EpilogueDefaultEEEEEvvEEEEvNT_6ParamsE:
[----:B------:R-:W0:Y:S01]  /*0000*/  LDC R1, c[0x0][0x28] ;  /* 0x00000a00ff017b82 */ /* 0x000e220000000800 */
[----:B------:R-:W1:Y:S01]  /*0010*/  S2R R0, SR_TID.X ;  /* 0x0000000000007919 */ /* 0x000e620000002100 */
[----:B------:R-:W-:Y:S01]  /*0020*/  ELECT P0, URZ, PT ;  /* 0x00000000003f782f */ /* 0x000fe20003800000 */
[----:B------:R-:W-:Y:S01]  /*0030*/  BSSY B0, `(.L_x_0) ;  /* 0x0000014000007945 */ /* 0x000fe20003800000 */
[--C-:B-1----:R-:W-:Y:S02]  /*0040*/  SHF.R.U32.HI R2, RZ, 0x5, R0.reuse ;  /* 0x00000005ff027819 */ /* 0x102fe40000011600 */
[----:B------:R-:W-:-:S03]  /*0050*/  SHF.R.U32.HI R4, RZ, 0x7, R0 ;  /* 0x00000007ff047819 */ /* 0x000fc60000011600 */
[----:B------:R-:W1:Y:S02]  /*0060*/  SHFL.IDX PT, R3, R2, RZ, 0x1f ;  /* 0x00001fff02037589 */ /* 0x000e6400000e0000 */
[----:B-1----:R-:W-:Y:S02]  /*0070*/  R2UR UR6, R3 ;  /* 0x00000000030672ca */ /* 0x002fe400000e0000 */
[----:B------:R1:W2:Y:S11]  /*0080*/  SHFL.IDX PT, R3, R4, RZ, 0x1f ;  /* 0x00001fff04037589 */ /* 0x0002b600000e0000 */
[----:B------:R-:W-:-:S02]  /*0090*/  USHF.R.S32.HI UR4, URZ, 0x1f, UR6 ;  /* 0x0000001f3f047899 */ /* 0x000fc40008011406 */
[----:B------:R-:W-:Y:S02]  /*00a0*/  ISETP.NE.OR P0, PT, RZ, UR6, !P0 ;  /* 0x00000006ff007c0c */ /* 0x000fe4000c705670 */
[----:B------:R-:W-:-:S04]  /*00b0*/  ULEA.HI UR4, UR4, UR6, URZ, 0x2 ;  /* 0x0000000604047291 */ /* 0x000fc8000f8f103f */
[----:B------:R-:W-:-:S04]  /*00c0*/  ULOP3.LUT UR4, UR4, 0xfffffffc, URZ, 0xc0, !UPT ;  /* 0xfffffffc04047892 */ /* 0x000fc8000f8ec03f */
[----:B------:R-:W-:-:S03]  /*00d0*/  UIADD3 UR6, UR6, -UR4, URZ ;  /* 0x8000000406067290 */ /* 0x000fc6000fffe03f */
[----:B012---:R-:W-:Y:S09]  /*00e0*/  @P0 BRA `(.L_x_1) ;  /* 0x0000000000200947 */ /* 0x007ff20003800000 */
[----:B------:R-:W-:Y:S02]  /*00f0*/  ULDC.64 UR4, c[0x0][0x198] ;  /* 0x0000660000047ab9 */ /* 0x000fe40000000a00 */
[----:B------:R-:W-:Y:S02]  /*0100*/  UIADD3 UR8, UP0, UR4, 0xf0, URZ ;  /* 0x000000f004087890 */ /* 0x000fe4000ff1e03f */
[----:B------:R-:W-:Y:S02]  /*0110*/  UIADD3 UR4, UP1, UR4, 0x1f0, URZ ;  /* 0x000001f004047890 */ /* 0x000fe4000ff3e03f */
[----:B------:R-:W-:Y:S02]  /*0120*/  UIADD3.X UR9, URZ, UR5, URZ, UP0, !UPT ;  /* 0x000000053f097290 */ /* 0x000fe400087fe43f */
[----:B------:R-:W-:-:S07]  /*0130*/  UIADD3.X UR5, URZ, UR5, URZ, UP1, !UPT ;  /* 0x000000053f057290 */ /* 0x000fce0008ffe43f */
[----:B------:R0:W-:Y:S02]  /*0140*/  UTMACCTL.PF [UR8] ;  /* 0x00000000080079b9 */ /* 0x0001e40008040000 */
[----:B------:R0:W-:Y:S02]  /*0150*/  UTMACCTL.PF [UR4] ;  /* 0x00000000040079b9 */ /* 0x0001e40008040000 */
[----:B0-----:R-:W-:Y:S01]  /*0160*/  NOP ;  /* 0x0000000000007918 */ /* 0x001fe20000000000 */
.L_x_1:
[----:B------:R-:W-:Y:S05]  /*0170*/  BSYNC B0 ;  /* 0x0000000000007941 */ /* 0x000fea0003800000 */
.L_x_0:
[----:B------:R-:W0:Y:S01]  /*0180*/  SHFL.IDX PT, R5, R2, RZ, 0x1f ;  /* 0x00001fff02057589 */ /* 0x000e2200000e0000 */
[----:B------:R-:W-:Y:S01]  /*0190*/  R2UR UR19, R3 ;  /* 0x00000000031372ca */ /* 0x000fe200000e0000 */
[----:B------:R-:W-:-:S04]  /*01a0*/  UISETP.NE.AND UP0, UPT, UR6, 0x3, UPT ;  /* 0x000000030600788c */ /* 0x000fc8000bf05270 */
[----:B------:R-:W-:-:S08]  /*01b0*/  UISETP.EQ.OR UP0, UPT, UR6, URZ, !UP0 ;  /* 0x0000003f0600728c */ /* 0x000fd0000c702670 */
[----:B------:R-:W-:Y:S02]  /*01c0*/  UIADD3 UR14, UR19, -0x1, URZ ;  /* 0xffffffff130e7890 */ /* 0x000fe4000fffe03f */
[----:B------:R-:W-:Y:S02]  /*01d0*/  UISETP.EQ.AND UP0, UPT, UR19, URZ, UP0 ;  /* 0x0000003f1300728c */ /* 0x000fe40008702270 */
[----:B------:R-:W-:Y:S02]  /*01e0*/  UISETP.GE.U32.AND UP1, UPT, UR14, 0x2, UPT ;  /* 0x000000020e00788c */ /* 0x000fe4000bf26070 */
[----:B------:R-:W-:Y:S01]  /*01f0*/  USEL UR40, URZ, 0x1, !UP0 ;  /* 0x000000013f287887 */ /* 0x000fe2000c000000 */
[----:B0-----:R-:W-:-:S03]  /*0200*/  ISETP.NE.AND P0, PT, R5, RZ, PT ;  /* 0x000000ff0500720c */ /* 0x001fc60003f05270 */
[----:B------:R-:W-:-:S10]  /*0210*/  USEL UR40, UR40, 0x2, UP1 ;  /* 0x0000000228287887 */ /* 0x000fd40008800000 */
[----:B------:R-:W-:Y:S05]  /*0220*/  @P0 BRA `(.L_x_2) ;  /* 0x0000000000580947 */ /* 0x000fea0003800000 */
[----:B------:R-:W0:Y:S01]  /*0230*/  S2UR UR7, SR_CgaCtaId ;  /* 0x00000000000779c3 */ /* 0x000e220000008800 */
[----:B------:R-:W-:Y:S01]  /*0240*/  UMOV UR4, 0x400 ;  /* 0x0000040000047882 */ /* 0x000fe20000000000 */
[----:B------:R-:W-:Y:S01]  /*0250*/  UMOV UR5, 0x1 ;  /* 0x0000000100057882 */ /* 0x000fe20000000000 */
[----:B------:R-:W-:Y:S01]  /*0260*/  UMOV UR8, 0x5 ;  /* 0x0000000500087882 */ /* 0x000fe20000000000 */
[----:B------:R-:W-:Y:S01]  /*0270*/  ELECT P0, URZ, PT ;  /* 0x00000000003f782f */ /* 0x000fe20003800000 */
[----:B------:R-:W-:-:S04]  /*0280*/  UIADD3 UR8, -UR8, 0x100000, URZ ;  /* 0x0010000008087890 */ /* 0x000fc8000fffe13f */
[----:B------:R-:W-:Y:S02]  /*0290*/  USHF.L.U32 UR9, UR8, 0xb, URZ ;  /* 0x0000000b08097899 */ /* 0x000fe4000800063f */
[----:B------:R-:W-:Y:S02]  /*02a0*/  USHF.L.U32 UR8, UR8, 0x1, URZ ;  /* 0x0000000108087899 */ /* 0x000fe4000800063f */
[----:B0-----:R-:W-:Y:S02]  /*02b0*/  ULEA UR7, UR7, UR4, 0x18 ;  /* 0x0000000407077291 */ /* 0x001fe4000f8ec03f */
[----:B------:R-:W-:-:S04]  /*02c0*/  UIADD3 UR4, -UR5, 0x100000, URZ ;  /* 0x0010000005047890 */ /* 0x000fc8000fffe13f */
[----:B------:R-:W-:Y:S02]  /*02d0*/  USHF.L.U32 UR5, UR4, 0xb, URZ ;  /* 0x0000000b04057899 */ /* 0x000fe4000800063f */
[----:B------:R-:W-:Y:S01]  /*02e0*/  USHF.L.U32 UR4, UR4, 0x1, URZ ;  /* 0x0000000104047899 */ /* 0x000fe2000800063f */
[----:B------:R-:W0:Y:S11]  /*02f0*/  FENCE.VIEW.ASYNC.S ;  /* 0x00000000000073c6 */ /* 0x000e360000000000 */
[----:B0-----:R0:W1:Y:S01]  /*0300*/  SYNCS.EXCH.64 URZ, [UR7], UR4 ;  /* 0x00000004073f75b2 */ /* 0x0010620008000100 */
[----:B------:R0:W2:Y:S01]  /*0310*/  SYNCS.EXCH.64 URZ, [UR7+0x20], UR8 ;  /* 0x00002008073f75b2 */ /* 0x0000a20008000100 */
[----:B------:R0:W3:Y:S01]  /*0320*/  SYNCS.EXCH.64 URZ, [UR7+0x8], UR4 ;  /* 0x00000804073f75b2 */ /* 0x0000e20008000100 */
[----:B------:R0:W4:Y:S01]  /*0330*/  SYNCS.EXCH.64 URZ, [UR7+0x28], UR8 ;  /* 0x00002808073f75b2 */ /* 0x0001220008000100 */
[----:B------:R0:W0:Y:S01]  /*0340*/  SYNCS.EXCH.64 URZ, [UR7+0x10], UR4 ;  /* 0x00001004073f75b2 */ /* 0x0000220008000100 */
[----:B------:R0:W0:Y:S01]  /*0350*/  SYNCS.EXCH.64 URZ, [UR7+0x30], UR8 ;  /* 0x00003008073f75b2 */ /* 0x0000220008000100 */
[----:B------:R0:W0:Y:S01]  /*0360*/  SYNCS.EXCH.64 URZ, [UR7+0x18], UR4 ;  /* 0x00001804073f75b2 */ /* 0x0000220008000100 */
[----:B------:R0:W0:Y:S01]  /*0370*/  SYNCS.EXCH.64 URZ, [UR7+0x38], UR8 ;  /* 0x00003808073f75b2 */ /* 0x0000220008000100 */
[----:B------:R-:W-:Y:S01]  /*0380*/  NOP ;  /* 0x0000000000007918 */ /* 0x000fe20000000000 */
.L_x_2:
[----:B------:R-:W5:Y:S01]  /*0390*/  S2UR UR15, SR_CTAID.X ;  /* 0x00000000000f79c3 */ /* 0x000f620000002500 */
[----:B------:R-:W-:Y:S01]  /*03a0*/  SHF.R.S32.HI R3, RZ, 0x1f, R0 ;  /* 0x0000001fff037819 */ /* 0x000fe20000011400 */
[----:B------:R-:W1:Y:S01]  /*03b0*/  SHFL.IDX PT, R12, R2, RZ, 0x1f ;  /* 0x00001fff020c7589 */ /* 0x000e6200000e0000 */
[----:B0-----:R-:W-:Y:S01]  /*03c0*/  ULDC UR4, c[0x0][0x150] ;  /* 0x0000540000047ab9 */ /* 0x001fe20000000800 */
[----:B------:R-:W-:Y:S02]  /*03d0*/  ELECT P0, URZ, PT ;  /* 0x00000000003f782f */ /* 0x000fe40003800000 */
[----:B------:R-:W-:Y:S01]  /*03e0*/  LEA.HI R3, R3, R0, RZ, 0x7 ;  /* 0x0000000003037211 */ /* 0x000fe200078f38ff */
[----:B------:R0:W2:Y:S01]  /*03f0*/  SHFL.IDX PT, R9, R2, RZ, 0x1f ;  /* 0x00001fff02097589 */ /* 0x0000a200000e0000 */
[----:B------:R-:W-:Y:S01]  /*0400*/  ELECT P1, URZ, PT ;  /* 0x00000000003f782f */ /* 0x000fe20003820000 */
[----:B------:R-:W0:Y:S01]  /*0410*/  S2UR UR8, SR_CTAID.Y ;  /* 0x00000000000879c3 */ /* 0x000e220000002600 */
[----:B------:R-:W-:Y:S01]  /*0420*/  LOP3.LUT R3, R3, 0xffffff80, RZ, 0xc0, !PT ;  /* 0xffffff8003037812 */ /* 0x000fe200078ec0ff */
[----:B------:R-:W-:Y:S01]  /*0430*/  ULDC UR5, c[0x0][0x154] ;  /* 0x0000550000057ab9 */ /* 0x000fe20000000800 */
[----:B------:R-:W-:Y:S01]  /*0440*/  ULDC UR7, c[0x0][0x144] ;  /* 0x0000510000077ab9 */ /* 0x000fe20000000800 */
[----:B------:R-:W-:Y:S01]  /*0450*/  UMOV UR18, 0x80 ;  /* 0x0000008000127882 */ /* 0x000fe20000000000 */
[----:B------:R-:W-:Y:S01]  /*0460*/  NOP ;  /* 0x0000000000007918 */ /* 0x000fe20000000000 */
[----:B------:R-:W-:Y:S01]  /*0470*/  IMAD.IADD R3, R0, 0x1, -R3 ;  /* 0x0000000100037824 */ /* 0x000fe200078e0a03 */
[----:B------:R-:W-:Y:S01]  /*0480*/  NOP ;  /* 0x0000000000007918 */ /* 0x000fe20000000000 */
[----:B------:R-:W-:Y:S01]  /*0490*/  ULDC UR17, c[0x0][0x148] ;  /* 0x0000520000117ab9 */ /* 0x000fe20000000800 */
[----:B------:R-:W-:Y:S01]  /*04a0*/  IMAD.MOV.U32 R23, RZ, RZ, 0x1 ;  /* 0x00000001ff177424 */ /* 0x000fe200078e00ff */
[----:B------:R0:W0:Y:S01]  /*04b0*/  SHFL.IDX PT, R97, R4, RZ, 0x1f ;  /* 0x00001fff04617589 */ /* 0x00002200000e0000 */
[----:B------:R-:W-:-:S02]  /*04c0*/  SHF.R.S32.HI R6, RZ, 0x1f, R3 ;  /* 0x0000001fff067819 */ /* 0x000fc40000011403 */
[----:B------:R-:W-:Y:S02]  /*04d0*/  ISETP.NE.AND P2, PT, RZ, UR19, PT ;  /* 0x00000013ff007c0c */ /* 0x000fe4000bf45270 */
[----:B------:R-:W-:Y:S02]  /*04e0*/  LEA.HI R7, R6, R3, RZ, 0x3 ;  /* 0x0000000306077211 */ /* 0x000fe400078f18ff */
[----:B-----5:R-:W-:Y:S02]  /*04f0*/  I2FP.F32.U32 R10, UR15 ;  /* 0x0000000f000a7c45 */ /* 0x020fe40008201000 */
[--C-:B------:R-:W-:Y:S02]  /*0500*/  SHF.R.S32.HI R8, RZ, 0x3, R7.reuse ;  /* 0x00000003ff087819 */ /* 0x100fe40000011407 */
[----:B------:R-:W-:Y:S01]  /*0510*/  SHF.R.S32.HI R7, RZ, 0x1f, R7 ;  /* 0x0000001fff077819 */ /* 0x000fe20000011407 */
[----:B------:R-:W-:Y:S01]  /*0520*/  FMUL R11, R10, UR4 ;  /* 0x000000040a0b7c20 */ /* 0x000fe20008400000 */
[----:B------:R-:W-:-:S02]  /*0530*/  SHF.R.S32.HI R10, RZ, 0x1f, R5 ;  /* 0x0000001fff0a7819 */ /* 0x000fc40000011405 */
[----:B------:R-:W-:Y:S02]  /*0540*/  LEA.HI R7, R7, R8, RZ, 0x2 ;  /* 0x0000000807077211 */ /* 0x000fe400078f10ff */
[----:B------:R-:W-:Y:S01]  /*0550*/  LEA.HI R10, R10, R5, RZ, 0x2 ;  /* 0x000000050a0a7211 */ /* 0x000fe200078f10ff */
[----:B------:R-:W5:Y:S01]  /*0560*/  F2I.U32.TRUNC.NTZ R11, R11 ;  /* 0x0000000b000b7305 */ /* 0x000f62000020f000 */
[----:B------:R-:W-:Y:S02]  /*0570*/  LOP3.LUT R7, R7, 0xfffffffc, RZ, 0xc0, !PT ;  /* 0xfffffffc07077812 */ /* 0x000fe400078ec0ff */
[----:B------:R-:W-:Y:S02]  /*0580*/  LOP3.LUT R10, R10, 0x3ffffffc, RZ, 0xc0, !PT ;  /* 0x3ffffffc0a0a7812 */ /* 0x000fe400078ec0ff */
[----:B-1----:R-:W-:Y:S01]  /*0590*/  ISETP.NE.OR P0, PT, R12, RZ, !P0 ;  /* 0x000000ff0c00720c */ /* 0x002fe20004705670 */
[----:B------:R-:W-:Y:S01]  /*05a0*/  IMAD.IADD R7, R8, 0x1, -R7 ;  /* 0x0000000108077824 */ /* 0x000fe200078e0a07 */
[----:B0-----:R-:W-:Y:S01]  /*05b0*/  I2FP.F32.U32 R2, UR8 ;  /* 0x0000000800027c45 */ /* 0x001fe20008201000 */
[----:B------:R-:W-:Y:S01]  /*05c0*/  IMAD.IADD R10, R5, 0x1, -R10 ;  /* 0x00000001050a7824 */ /* 0x000fe200078e0a0a */
[----:B--2---:R-:W-:-:S03]  /*05d0*/  ISETP.NE.OR P1, PT, R9, RZ, !P1 ;  /* 0x000000ff0900720c */ /* 0x004fc60004f25670 */
[----:B------:R-:W-:Y:S02]  /*05e0*/  IMAD R7, R10, 0x4, R7 ;  /* 0x000000040a077824 */ /* 0x000fe400078e0207 */
[----:B------:R-:W-:Y:S01]  /*05f0*/  FMUL R5, R2, UR5 ;  /* 0x0000000502057c20 */ /* 0x000fe20008400000 */
[----:B-----5:R-:W-:Y:S01]  /*0600*/  R2UR UR4, R11 ;  /* 0x000000000b0472ca */ /* 0x020fe200000e0000 */
[C---:B------:R-:W-:Y:S01]  /*0610*/  IMAD.SHL.U32 R22, R7.reuse, 0x4, RZ ;  /* 0x0000000407167824 */ /* 0x040fe200078e00ff */
[----:B------:R-:W-:Y:S01]  /*0620*/  SHF.R.S32.HI R2, RZ, 0x1f, R7 ;  /* 0x0000001fff027819 */ /* 0x000fe20000011407 */
[----:B------:R-:W-:Y:S02]  /*0630*/  VOTEU.ALL UP0, P0 ;  /* 0x00000000003f7886 */ /* 0x000fe40000000000 */
[----:B------:R-:W0:Y:S01]  /*0640*/  F2I.U32.TRUNC.NTZ R5, R5 ;  /* 0x0000000500057305 */ /* 0x000e22000020f000 */
[----:B------:R-:W-:Y:S01]  /*0650*/  LEA.HI R2, R2, R7, RZ, 0x2 ;  /* 0x0000000702027211 */ /* 0x000fe200078f10ff */
[----:B------:R-:W-:Y:S01]  /*0660*/  VOTEU.ALL UP1, P1 ;  /* 0x00000000003f7886 */ /* 0x000fe20000820000 */
[----:B------:R-:W1:Y:S01]  /*0670*/  @!UP0 S2UR UR11, SR_CgaCtaId ;  /* 0x00000000000b89c3 */ /* 0x000e620000008800 */
[----:B------:R-:W-:Y:S01]  /*0680*/  @!UP0 UMOV UR10, 0x400 ;  /* 0x00000400000a8882 */ /* 0x000fe20000000000 */
[----:B------:R-:W-:Y:S01]  /*0690*/  LOP3.LUT R2, R2, 0xfffffffc, RZ, 0xc0, !PT ;  /* 0xfffffffc02027812 */ /* 0x000fe200078ec0ff */
[----:B------:R-:W-:Y:S01]  /*06a0*/  VOTEU.ALL UP2, P1 ;  /* 0x00000000003f7886 */ /* 0x000fe20000840000 */
[----:B------:R-:W-:Y:S01]  /*06b0*/  LOP3.LUT R22, R7, 0xc, R22, 0x78, !PT ;  /* 0x0000000c07167812 */ /* 0x000fe200078e7816 */
[----:B------:R-:W-:-:S02]  /*06c0*/  UIADD3 UR4, -UR4, URZ, URZ ;  /* 0x0000003f04047290 */ /* 0x000fc4000fffe13f */
[----:B------:R-:W-:Y:S01]  /*06d0*/  IMAD.IADD R2, R7, 0x1, -R2 ;  /* 0x0000000107027824 */ /* 0x000fe200078e0a02 */
[----:B------:R-:W2:Y:S01]  /*06e0*/  @!UP1 S2UR UR16, SR_CgaCtaId ;  /* 0x00000000001099c3 */ /* 0x000ea20000008800 */
[----:B------:R-:W-:Y:S01]  /*06f0*/  UIMAD UR7, UR7, UR4, UR15 ;  /* 0x00000004070772a4 */ /* 0x000fe2000f8e020f */
[----:B0-----:R-:W-:Y:S02]  /*0700*/  R2UR UR9, R5 ;  /* 0x00000000050972ca */ /* 0x001fe400000e0000 */
[----:B------:R-:W-:Y:S01]  /*0710*/  UMOV UR4, 0x20 ;  /* 0x0000002000047882 */ /* 0x000fe20000000000 */
[----:B------:R-:W-:Y:S01]  /*0720*/  @!UP1 UMOV UR13, 0x400 ;  /* 0x00000400000d9882 */ /* 0x000fe20000000000 */
[----:B------:R-:W-:-:S04]  /*0730*/  @!UP0 UIADD3 UR4, -UR4, 0x100000, URZ ;  /* 0x0010000004048890 */ /* 0x000fc8000fffe13f */
[----:B------:R-:W-:Y:S02]  /*0740*/  @!UP0 USHF.L.U32 UR5, UR4, 0xb, URZ ;  /* 0x0000000b04058899 */ /* 0x000fe4000800063f */
[----:B------:R-:W-:Y:S01]  /*0750*/  @!UP0 USHF.L.U32 UR4, UR4, 0x1, URZ ;  /* 0x0000000104048899 */ /* 0x000fe2000800063f */
[----:B------:R-:W-:Y:S01]  /*0760*/  ISETP.NE.AND P3, PT, R2, UR7, PT ;  /* 0x0000000702007c0c */ /* 0x000fe2000bf65270 */
[----:B------:R-:W-:Y:S01]  /*0770*/  VOTEU.ALL UP3, P1 ;  /* 0x00000000003f7886 */ /* 0x000fe20000860000 */
[----:B------:R-:W0:Y:S01]  /*0780*/  LDC R2, c[0x0][0x140] ;  /* 0x00005000ff027b82 */ /* 0x000e220000000800 */
[----:B------:R-:W-:Y:S01]  /*0790*/  VOTEU.ALL UP4, P1 ;  /* 0x00000000003f7886 */ /* 0x000fe20000880000 */
[----:B------:R-:W-:Y:S01]  /*07a0*/  VOTEU.ALL UP5, P1 ;  /* 0x00000000003f7886 */ /* 0x000fe200008a0000 */
[----:B-1----:R-:W-:Y:S02]  /*07b0*/  @!UP0 ULEA UR12, UR11, UR10, 0x18 ;  /* 0x0000000a0b0c8291 */ /* 0x002fe4000f8ec03f */
[----:B------:R-:W-:-:S04]  /*07c0*/  @!UP1 UIADD3 UR10, -UR18, 0x100000, URZ ;  /* 0x00100000120a9890 */ /* 0x000fc8000fffe13f */
[----:B------:R-:W-:Y:S02]  /*07d0*/  @!UP1 USHF.L.U32 UR11, UR10, 0xb, URZ ;  /* 0x0000000b0a0b9899 */ /* 0x000fe4000800063f */
[----:B------:R-:W-:Y:S01]  /*07e0*/  @!UP1 USHF.L.U32 UR10, UR10, 0x1, URZ ;  /* 0x000000010a0a9899 */ /* 0x000fe2000800063f */
[----:B------:R-:W-:Y:S01]  /*07f0*/  VOTEU.ALL UP0, P0 ;  /* 0x00000000003f7886 */ /* 0x000fe20000000000 */
[----:B------:R-:W-:Y:S01]  /*0800*/  @P3 SHF.R.S32.HI R5, RZ, 0x1f, R22 ;  /* 0x0000001fff053819 */ /* 0x000fe20000011416 */
[----:B------:R-:W-:Y:S02]  /*0810*/  UIADD3 UR9, -UR9, URZ, URZ ;  /* 0x0000003f09097290 */ /* 0x000fe4000fffe13f */
[----:B--2---:R-:W-:Y:S01]  /*0820*/  @!UP1 ULEA UR13, UR16, UR13, 0x18 ;  /* 0x0000000d100d9291 */ /* 0x004fe2000f8ec03f */
[----:B------:R-:W-:Y:S01]  /*0830*/  @P3 LEA.HI R5, R5, R22, RZ, 0x2 ;  /* 0x0000001605053211 */ /* 0x000fe200078f10ff */
[----:B------:R-:W-:Y:S01]  /*0840*/  VOTEU.ALL UP1, P0 ;  /* 0x00000000003f7886 */ /* 0x000fe20000020000 */
[----:B------:R-:W-:Y:S01]  /*0850*/  LOP3.LUT P0, RZ, R3, 0x7, RZ, 0xc0, !PT ;  /* 0x0000000703ff7812 */ /* 0x000fe2000780c0ff */
[----:B------:R-:W1:Y:S02]  /*0860*/  FENCE.VIEW.ASYNC.S ;  /* 0x00000000000073c6 */ /* 0x000e640000000000 */
[----:B-1----:R-:W1:Y:S01]  /*0870*/  @!UP0 SYNCS.EXCH.64 URZ, [UR12+0x70], UR4 ;  /* 0x000070040c3f85b2 */ /* 0x002e620008000100 */
[----:B------:R-:W-:-:S02]  /*0880*/  @P3 SHF.R.S32.HI R5, RZ, 0x2, R5 ;  /* 0x00000002ff053819 */ /* 0x000fc40000011405 */
[----:B------:R-:W-:Y:S02]  /*0890*/  ISETP.LT.U32.AND P0, PT, R22, 0x8, !P0 ;  /* 0x000000081600780c */ /* 0x000fe40004701070 */
[----:B0-----:R-:W-:Y:S02]  /*08a0*/  ISETP.EQ.U32.AND P1, PT, R2, 0x1, PT ;  /* 0x000000010200780c */ /* 0x001fe40003f22070 */
[----:B------:R-:W-:Y:S01]  /*08b0*/  SEL R2, RZ, 0x1, !P0 ;  /* 0x00000001ff027807 */ /* 0x000fe20004000000 */
[----:B------:R0:W2:Y:S01]  /*08c0*/  @!UP1 SYNCS.EXCH.64 URZ, [UR12+0x78], UR4 ;  /* 0x000078040c3f95b2 */ /* 0x0000a20008000100 */
[----:B------:R-:W-:Y:S01]  /*08d0*/  NOP ;  /* 0x0000000000007918 */ /* 0x000fe20000000000 */
[----:B0-----:R-:W-:Y:S01]  /*08e0*/  UIMAD UR4, UR17, UR9, UR8 ;  /* 0x00000009110472a4 */ /* 0x001fe2000f8e0208 */
[----:B------:R0:W0:Y:S05]  /*08f0*/  @!UP2 SYNCS.EXCH.64 URZ, [UR13+0x50], UR10 ;  /* 0x0000500a0d3fa5b2 */ /* 0x00002a0008000100 */
[----:B------:R-:W-:-:S04]  /*0900*/  @P3 ISETP.NE.AND P4, PT, R5, UR4, PT ;  /* 0x0000000405003c0c */ /* 0x000fc8000bf85270 */
[----:B------:R-:W-:-:S04]  /*0910*/  @P3 SEL R23, RZ, 0x1, P4 ;  /* 0x00000001ff173807 */ /* 0x000fc80002000000 */
[----:B------:R-:W-:Y:S01]  /*0920*/  LOP3.LUT R23, R23, R2, RZ, 0xc0, !PT ;  /* 0x0000000217177212 */ /* 0x000fe200078ec0ff */
[----:B------:R0:W0:Y:S01]  /*0930*/  @!UP3 SYNCS.EXCH.64 URZ, [UR13+0x58], UR10 ;  /* 0x0000580a0d3fb5b2 */ /* 0x0000220008000100 */
[----:B------:R0:W0:Y:S01]  /*0940*/  @!UP4 SYNCS.EXCH.64 URZ, [UR13+0x60], UR10 ;  /* 0x0000600a0d3fc5b2 */ /* 0x0000220008000100 */
[----:B------:R0:W0:Y:S01]  /*0950*/  @!UP5 SYNCS.EXCH.64 URZ, [UR13+0x68], UR10 ;  /* 0x0000680a0d3fd5b2 */ /* 0x0000220008000100 */
[----:B------:R-:W-:Y:S01]  /*0960*/  NOP ;  /* 0x0000000000007918 */ /* 0x000fe20000000000 */
[----:B-1----:R-:W-:Y:S05]  /*0970*/  @!P1 BRA `(.L_x_3) ;  /* 0x0000000000089947 */ /* 0x002fea0003800000 */
[----:B0-234-:R-:W-:Y:S01]  /*0980*/  UCGABAR_ARV ;  /* 0x00000000000079c7 */ /* 0x01dfe20008000000 */
[----:B------:R-:W-:Y:S05]  /*0990*/  BRA `(.L_x_4) ;  /* 0x0000000000047947 */ /* 0x000fea0003800000 */
.L_x_3:
[----:B0-234-:R-:W-:Y:S01]  /*09a0*/  NOP ;  /* 0x0000000000007918 */ /* 0x01dfe20000000000 */
.L_x_4:
[----:B------:R-:W-:Y:S01]  /*09b0*/  ULDC.64 UR4, c[0x0][0x598] ;  /* 0x0001660000047ab9 */ /* 0x000fe20000000a00 */
[----:B------:R-:W-:Y:S01]  /*09c0*/  ULDC.64 UR54, c[0x0][0x208] ;  /* 0x0000820000367ab9 */ /* 0x000fe20000000a00 */
[----:B------:R-:W-:-:S04]  /*09d0*/  ISETP.NE.U32.AND P0, PT, RZ, UR4, PT ;  /* 0x00000004ff007c0c */ /* 0x000fc8000bf05070 */
[----:B------:R-:W-:-:S13]  /*09e0*/  ISETP.NE.AND.EX P0, PT, RZ, UR5, PT, P0 ;  /* 0x00000005ff007c0c */ /* 0x000fda000bf05300 */
[----:B------:R-:W-:Y:S05]  /*09f0*/  @!P0 BRA `(.L_x_5) ;  /* 0x00000000001c8947 */ /* 0x000fea0003800000 */
[----:B------:R-:W0:Y:S02]  /*0a00*/  LDC.64 R4, c[0x0][0x598] ;  /* 0x00016600ff047b82 */ /* 0x000e240000000a00 */
[----:B0-----:R-:W2:Y:S02]  /*0a10*/  LDG.E.64 R4, desc[UR54][R4.64] ;  /* 0x0000003604047981 */ /* 0x001ea4000c1e1b00 */
[----:B--2---:R-:W-:-:S04]  /*0a20*/  ISETP.NE.U32.AND P0, PT, R4, RZ, PT ;  /* 0x000000ff0400720c */ /* 0x004fc80003f05070 */
[----:B------:R-:W-:-:S13]  /*0a30*/  ISETP.NE.AND.EX P0, PT, R5, RZ, PT, P0 ;  /* 0x000000ff0500720c */ /* 0x000fda0003f05300 */
[----:B------:R-:W-:Y:S05]  /*0a40*/  @!P0 BRA `(.L_x_5) ;  /* 0x0000000000088947 */ /* 0x000fea0003800000 */
[----:B------:R0:W5:Y:S01]  /*0a50*/  LD.E R88, desc[UR54][R4.64] ;  /* 0x0000003604587980 */ /* 0x000162000c101900 */
[----:B------:R-:W-:Y:S05]  /*0a60*/  BRA `(.L_x_6) ;  /* 0x0000000000247947 */ /* 0x000fea0003800000 */
.L_x_5:
[----:B------:R-:W-:Y:S02]  /*0a70*/  ULDC.64 UR4, c[0x0][0x588] ;  /* 0x0001620000047ab9 */ /* 0x000fe40000000a00 */
[----:B------:R-:W-:-:S04]  /*0a80*/  ISETP.NE.U32.AND P0, PT, RZ, UR4, PT ;  /* 0x00000004ff007c0c */ /* 0x000fc8000bf05070 */
[----:B------:R-:W-:-:S13]  /*0a90*/  ISETP.NE.AND.EX P0, PT, RZ, UR5, PT, P0 ;  /* 0x00000005ff007c0c */ /* 0x000fda000bf05300 */
[----:B------:R-:W-:Y:S05]  /*0aa0*/  @!P0 BRA `(.L_x_7) ;  /* 0x00000000000c8947 */ /* 0x000fea0003800000 */
[----:B------:R-:W0:Y:S02]  /*0ab0*/  LDC.64 R88, c[0x0][0x588] ;  /* 0x00016200ff587b82 */ /* 0x000e240000000a00 */
[----:B0-----:R1:W5:Y:S01]  /*0ac0*/  LDG.E R88, desc[UR54][R88.64] ;  /* 0x0000003658587981 */ /* 0x001362000c1e1900 */
[----:B------:R-:W-:Y:S05]  /*0ad0*/  BRA `(.L_x_6) ;  /* 0x0000000000087947 */ /* 0x000fea0003800000 */
.L_x_7:
[----:B------:R-:W-:Y:S02]  /*0ae0*/  ULDC UR4, c[0x0][0x580] ;  /* 0x0001600000047ab9 */ /* 0x000fe40000000800 */
[----:B------:R-:W-:-:S07]  /*0af0*/  IMAD.U32 R88, RZ, RZ, UR4 ;  /* 0x00000004ff587e24 */ /* 0x000fce000f8e00ff */
.L_x_6:
[----:B------:R-:W-:Y:S02]  /*0b00*/  ULDC.64 UR4, c[0x0][0x5a0] ;  /* 0x0001680000047ab9 */ /* 0x000fe40000000a00 */
[----:B------:R-:W-:-:S04]  /*0b10*/  ISETP.NE.U32.AND P0, PT, RZ, UR4, PT ;  /* 0x00000004ff007c0c */ /* 0x000fc8000bf05070 */
[----:B------:R-:W-:-:S13]  /*0b20*/  ISETP.NE.AND.EX P0, PT, RZ, UR5, PT, P0 ;  /* 0x00000005ff007c0c */ /* 0x000fda000bf05300 */
[----:B------:R-:W-:Y:S05]  /*0b30*/  @!P0 BRA `(.L_x_8) ;  /* 0x00000000001c8947 */ /* 0x000fea0003800000 */
[----:B0-----:R-:W0:Y:S02]  /*0b40*/  LDC.64 R4, c[0x0][0x5a0] ;  /* 0x00016800ff047b82 */ /* 0x001e240000000a00 */
[----:B0-----:R-:W2:Y:S02]  /*0b50*/  LDG.E.64 R4, desc[UR54][R4.64] ;  /* 0x0000003604047981 */ /* 0x001ea4000c1e1b00 */
[----:B--2---:R-:W-:-:S04]  /*0b60*/  ISETP.NE.U32.AND P0, PT, R4, RZ, PT ;  /* 0x000000ff0400720c */ /* 0x004fc80003f05070 */
[----:B------:R-:W-:-:S13]  /*0b70*/  ISETP.NE.AND.EX P0, PT, R5, RZ, PT, P0 ;  /* 0x000000ff0500720c */ /* 0x000fda0003f05300 */
[----:B------:R-:W-:Y:S05]  /*0b80*/  @!P0 BRA `(.L_x_8) ;  /* 0x0000000000088947 */ /* 0x000fea0003800000 */
[----:B-1----:R0:W5:Y:S01]  /*0b90*/  LD.E R89, desc[UR54][R4.64] ;  /* 0x0000003604597980 */ /* 0x002162000c101900 */
[----:B------:R-:W-:Y:S05]  /*0ba0*/  BRA `(.L_x_9) ;  /* 0x0000000000247947 */ /* 0x000fea0003800000 */
.L_x_8:
[----:B------:R-:W-:Y:S02]  /*0bb0*/  ULDC.64 UR4, c[0x0][0x590] ;  /* 0x0001640000047ab9 */ /* 0x000fe40000000a00 */
[----:B------:R-:W-:-:S04]  /*0bc0*/  ISETP.NE.U32.AND P0, PT, RZ, UR4, PT ;  /* 0x00000004ff007c0c */ /* 0x000fc8000bf05070 */
[----:B------:R-:W-:-:S13]  /*0bd0*/  ISETP.NE.AND.EX P0, PT, RZ, UR5, PT, P0 ;  /* 0x00000005ff007c0c */ /* 0x000fda000bf05300 */
[----:B------:R-:W-:Y:S05]  /*0be0*/  @!P0 BRA `(.L_x_10) ;  /* 0x00000000000c8947 */ /* 0x000fea0003800000 */
[----:B0-----:R-:W1:Y:S02]  /*0bf0*/  LDC.64 R4, c[0x0][0x590] ;  /* 0x00016400ff047b82 */ /* 0x001e640000000a00 */
[----:B-1----:R1:W5:Y:S01]  /*0c00*/  LDG.E R89, desc[UR54][R4.64] ;  /* 0x0000003604597981 */ /* 0x002362000c1e1900 */
[----:B------:R-:W-:Y:S05]  /*0c10*/  BRA `(.L_x_9) ;  /* 0x0000000000087947 */ /* 0x000fea0003800000 */
.L_x_10:
[----:B------:R-:W-:Y:S02]  /*0c20*/  ULDC UR4, c[0x0][0x584] ;  /* 0x0001610000047ab9 */ /* 0x000fe40000000800 */
[----:B-1----:R-:W-:-:S07]  /*0c30*/  IMAD.U32 R89, RZ, RZ, UR4 ;  /* 0x00000004ff597e24 */ /* 0x002fce000f8e00ff */
.L_x_9:
[----:B------:R-:W-:Y:S01]  /*0c40*/  ULDC UR4, c[0x0][0x65c] ;  /* 0x0001970000047ab9 */ /* 0x000fe20000000800 */
[----:B01----:R-:W0:Y:S01]  /*0c50*/  LDC.64 R4, c[0x0][0x650] ;  /* 0x00019400ff047b82 */ /* 0x003e220000000a00 */
[----:B------:R-:W-:Y:S01]  /*0c60*/  UISETP.NE.AND UP2, UPT, UR4, 0x1, UPT ;  /* 0x000000010400788c */ /* 0x000fe2000bf45270 */
[----:B------:R-:W-:Y:S01]  /*0c70*/  IMAD.MOV.U32 R18, RZ, RZ, -0x1 ;  /* 0xffffffffff127424 */ /* 0x000fe200078e00ff */
[----:B------:R-:W-:Y:S01]  /*0c80*/  UISETP.NE.AND UP0, UPT, UR19, 0x2, UPT ;  /* 0x000000021300788c */ /* 0x000fe2000bf05270 */
[----:B------:R-:W-:Y:S01]  /*0c90*/  IMAD.MOV.U32 R19, RZ, RZ, -0x1 ;  /* 0xffffffffff137424 */ /* 0x000fe200078e00ff */
[----:B------:R-:W-:-:S07]  /*0ca0*/  UP2UR UR38, UPR, URZ, 0x4 ;  /* 0x000000043f267883 */ /* 0x000fce0008000000 */
[----:B------:R-:W-:Y:S01]  /*0cb0*/  @UP2 ULDC UR12, c[0x0][0x10] ;  /* 0x00000400000c2ab9 */ /* 0x000fe20000000800 */
[----:B------:R-:W-:Y:S01]  /*0cc0*/  @UP2 UMOV UR4, UR8 ;  /* 0x0000000800042c82 */ /* 0x000fe20008000000 */
[----:B------:R-:W-:Y:S01]  /*0cd0*/  @UP2 UMOV UR5, URZ ;  /* 0x0000003f00052c82 */ /* 0x000fe20008000000 */
[----:B------:R-:W-:Y:S01]  /*0ce0*/  @!UP2 ULDC UR16, c[0x0][0xc] ;  /* 0x000003000010aab9 */ /* 0x000fe20000000800 */
[----:B------:R-:W-:Y:S01]  /*0cf0*/  @UP2 UIMAD.WIDE.U32 UR12, UR15, UR12, UR4 ;  /* 0x0000000c0f0c22a5 */ /* 0x000fe2000f8e0004 */
[----:B------:R-:W-:Y:S02]  /*0d00*/  ULDC UR10, c[0x0][0xc] ;  /* 0x00000300000a7ab9 */ /* 0x000fe40000000800 */
[----:B------:R-:W-:Y:S01]  /*0d10*/  @UP2 UMOV UR4, URZ ;  /* 0x0000003f00042c82 */ /* 0x000fe20008000000 */
[----:B------:R-:W-:Y:S01]  /*0d20*/  UMOV UR5, URZ ;  /* 0x0000003f00057c82 */ /* 0x000fe20008000000 */
[----:B------:R-:W-:Y:S01]  /*0d30*/  @UP2 UIADD3 UR18, UR13, UR4, URZ ;  /* 0x000000040d122290 */ /* 0x000fe2000fffe03f */
[----:B------:R-:W-:-:S02]  /*0d40*/  ULDC UR11, c[0x0][0x10] ;  /* 0x00000400000b7ab9 */ /* 0x000fc40000000800 */
[----:B------:R-:W-:Y:S01]  /*0d50*/  UMOV UR4, UR15 ;  /* 0x0000000f00047c82 */ /* 0x000fe20008000000 */
[----:B------:R-:W-:Y:S02]  /*0d60*/  UIMAD.WIDE.U32 UR10, UR10, UR11, URZ ;  /* 0x0000000b0a0a72a5 */ /* 0x000fe4000f8e003f */
[----:B------:R-:W-:Y:S01]  /*0d70*/  @!UP2 UIMAD.WIDE.U32 UR4, UR8, UR16, UR4 ;  /* 0x000000100804a2a5 */ /* 0x000fe2000f8e0004 */
[----:B------:R-:W-:Y:S02]  /*0d80*/  ULDC UR13, c[0x0][0x14] ;  /* 0x00000500000d7ab9 */ /* 0x000fe40000000800 */
[----:B------:R-:W-:Y:S02]  /*0d90*/  UIMAD.WIDE.U32 UR52, UR10, UR13, URZ ;  /* 0x0000000d0a3472a5 */ /* 0x000fe4000f8e003f */
[----:B------:R-:W-:Y:S02]  /*0da0*/  UIMAD UR39, UR11, UR13, URZ ;  /* 0x0000000d0b2772a4 */ /* 0x000fe4000f8e023f */
[----:B------:R-:W-:Y:S01]  /*0db0*/  @!UP2 UMOV UR12, UR4 ;  /* 0x00000004000cac82 */ /* 0x000fe20008000000 */
[----:B------:R-:W-:Y:S01]  /*0dc0*/  @!UP2 UMOV UR18, UR5 ;  /* 0x000000050012ac82 */ /* 0x000fe20008000000 */
[----:B------:R-:W-:-:S02]  /*0dd0*/  UIADD3 UR39, UR53, UR39, URZ ;  /* 0x0000002735277290 */ /* 0x000fc4000fffe03f */
[----:B------:R-:W-:-:S04]  /*0de0*/  UIADD3 UR4, UP1, UR12, UR52, URZ ;  /* 0x000000340c047290 */ /* 0x000fc8000ff3e03f */
[----:B------:R-:W-:Y:S02]  /*0df0*/  UIADD3.X UR5, UR18, UR39, URZ, UP1, !UPT ;  /* 0x0000002712057290 */ /* 0x000fe40008ffe43f */
[----:B------:R-:W-:Y:S02]  /*0e00*/  USEL UR4, UR4, UR12, !UP0 ;  /* 0x0000000c04047287 */ /* 0x000fe4000c000000 */
[----:B------:R-:W-:-:S04]  /*0e10*/  USEL UR5, UR5, UR18, !UP0 ;  /* 0x0000001205057287 */ /* 0x000fc8000c000000 */
[----:B0-----:R-:W-:Y:S01]  /*0e20*/  ISETP.LE.U32.AND P0, PT, R4, UR4, PT ;  /* 0x0000000404007c0c */ /* 0x001fe2000bf03070 */
[----:B------:R-:W-:Y:S01]  /*0e30*/  IMAD.U32 R16, RZ, RZ, UR4 ;  /* 0x00000004ff107e24 */ /* 0x000fe2000f8e00ff */
[----:B------:R-:W-:Y:S01]  /*0e40*/  PRMT R4, RZ, 0x7610, R4 ;  /* 0x00007610ff047816 */ /* 0x000fe20000000004 */
[----:B------:R-:W-:Y:S02]  /*0e50*/  IMAD.U32 R2, RZ, RZ, UR5 ;  /* 0x00000005ff027e24 */ /* 0x000fe4000f8e00ff */
[----:B------:R-:W-:-:S03]  /*0e60*/  IMAD.U32 R17, RZ, RZ, UR5 ;  /* 0x00000005ff117e24 */ /* 0x000fc6000f8e00ff */
[----:B------:R-:W-:Y:S01]  /*0e70*/  ISETP.GE.U32.AND.EX P0, PT, R2, R5, PT, P0 ;  /* 0x000000050200720c */ /* 0x000fe20003f06100 */
[----:B------:R-:W-:-:S12]  /*0e80*/  IMAD.MOV.U32 R2, RZ, RZ, -0x1 ;  /* 0xffffffffff027424 */ /* 0x000fd800078e00ff */
[----:B------:R-:W-:Y:S05]  /*0e90*/  @P0 BRA `(.L_x_11) ;  /* 0x0000000400500947 */ /* 0x000fea0003800000 */
[----:B------:R-:W-:Y:S01]  /*0ea0*/  ULDC.64 UR18, c[0x0][0x628] ;  /* 0x00018a0000127ab9 */ /* 0x000fe20000000a00 */
[C---:B------:R-:W-:Y:S01]  /*0eb0*/  R2UR UR20, R16.reuse ;  /* 0x00000000101472ca */ /* 0x040fe200000e0000 */
[----:B------:R-:W-:Y:S01]  /*0ec0*/  ULDC UR16, c[0x0][0x630] ;  /* 0x00018c0000107ab9 */ /* 0x000fe20000000800 */
[----:B------:R-:W-:Y:S02]  /*0ed0*/  ISETP.NE.U32.AND P0, PT, RZ, UR18, PT ;  /* 0x00000012ff007c0c */ /* 0x000fe4000bf05070 */
[----:B------:R-:W-:Y:S02]  /*0ee0*/  R2UR UR4, R16 ;  /* 0x00000000100472ca */ /* 0x000fe400000e0000 */
[----:B------:R-:W-:Y:S02]  /*0ef0*/  ISETP.NE.AND.EX P0, PT, RZ, UR19, PT, P0 ;  /* 0x00000013ff007c0c */ /* 0x000fe4000bf05300 */
[----:B------:R-:W-:-:S11]  /*0f00*/  R2UR UR5, R17 ;  /* 0x00000000110572ca */ /* 0x000fd600000e0000 */
[----:B------:R-:W-:Y:S05]  /*0f10*/  @!P0 BRA `(.L_x_12) ;  /* 0x0000000000308947 */ /* 0x000fea0003800000 */
[----:B------:R-:W-:Y:S01]  /*0f20*/  R2UR UR4, R16 ;  /* 0x00000000100472ca */ /* 0x000fe200000e0000 */
[----:B------:R-:W-:Y:S01]  /*0f30*/  ULDC UR12, c[0x0][0x634] ;  /* 0x00018d00000c7ab9 */ /* 0x000fe20000000800 */
[----:B------:R-:W-:-:S11]  /*0f40*/  R2UR UR15, R17 ;  /* 0x00000000110f72ca */ /* 0x000fd600000e0000 */
[----:B------:R-:W-:-:S04]  /*0f50*/  UIADD3 UR12, UP1, UR4, UR12, URZ ;  /* 0x0000000c040c7290 */ /* 0x000fc8000ff3e03f */
[----:B------:R-:W-:-:S04]  /*0f60*/  UIADD3.X UR15, URZ, UR15, URZ, UP1, !UPT ;  /* 0x0000000f3f0f7290 */ /* 0x000fc80008ffe43f */
[----:B------:R-:W-:-:S04]  /*0f70*/  UIMAD.WIDE.U32 UR4, UR15, UR18, URZ ;  /* 0x000000120f0472a5 */ /* 0x000fc8000f8e003f */
[----:B------:R-:W-:Y:S02]  /*0f80*/  UIMAD.WIDE.U32 UR10, UP1, UR12, UR19, UR4 ;  /* 0x000000130c0a72a5 */ /* 0x000fe4000f820004 */
[----:B------:R-:W-:Y:S02]  /*0f90*/  UIMAD.WIDE.U32 UR4, UR12, UR18, URZ ;  /* 0x000000120c0472a5 */ /* 0x000fe4000f8e003f */
[----:B------:R-:W-:Y:S02]  /*0fa0*/  UIADD3.X UR13, URZ, URZ, URZ, UP1, !UPT ;  /* 0x0000003f3f0d7290 */ /* 0x000fe40008ffe43f */
[----:B------:R-:W-:Y:S01]  /*0fb0*/  UIADD3 URZ, UP1, UR5, UR10, URZ ;  /* 0x0000000a053f7290 */ /* 0x000fe2000ff3e03f */
[----:B------:R-:W-:-:S03]  /*0fc0*/  UMOV UR12, UR11 ;  /* 0x0000000b000c7c82 */ /* 0x000fc60008000000 */
[----:B------:R-:W-:-:S12]  /*0fd0*/  UIMAD.WIDE.U32.X UR4, UR15, UR19, UR12, UP1 ;  /* 0x000000130f0472a5 */ /* 0x000fd800088e040c */
.L_x_12:
[----:B------:R-:W-:Y:S01]  /*0fe0*/  USHF.R.U64 UR4, UR4, UR16, UR5 ;  /* 0x0000001004047299 */ /* 0x000fe20008001205 */
[----:B------:R-:W-:Y:S01]  /*0ff0*/  R2UR UR11, R17 ;  /* 0x00000000110b72ca */ /* 0x000fe200000e0000 */
[----:B------:R-:W-:Y:S02]  /*1000*/  USHF.R.U32.HI UR5, URZ, UR16, UR5 ;  /* 0x000000103f057299 */ /* 0x000fe40008011605 */
[----:B------:R-:W-:Y:S01]  /*1010*/  UIADD3 UR12, UP1, URZ, -UR4, URZ ;  /* 0x800000043f0c7290 */ /* 0x000fe2000ff3e03f */
[----:B------:R-:W-:Y:S01]  /*1020*/  ULDC.64 UR18, c[0x0][0x620] ;  /* 0x0001880000127ab9 */ /* 0x000fe20000000a00 */
[----:B------:R-:W-:Y:S02]  /*1030*/  UISETP.NE.AND UP2, UPT, UR38, URZ, UPT ;  /* 0x0000003f2600728c */ /* 0x000fe4000bf45270 */
[----:B------:R-:W-:Y:S01]  /*1040*/  UIADD3.X UR5, URZ, ~UR5, URZ, UP1, !UPT ;  /* 0x800000053f057290 */ /* 0x000fe20008ffe43f */
[----:B------:R-:W-:Y:S01]  /*1050*/  UMOV UR10, UR20 ;  /* 0x00000014000a7c82 */ /* 0x000fe20008000000 */
[----:B------:R-:W-:-:S02]  /*1060*/  ULDC UR13, c[0x0][0x618] ;  /* 0x00018600000d7ab9 */ /* 0x000fc40000000800 */
[----:B------:R-:W-:Y:S02]  /*1070*/  UIMAD UR5, UR5, UR18, URZ ;  /* 0x00000012050572a4 */ /* 0x000fe4000f8e023f */
[----:B------:R-:W-:Y:S02]  /*1080*/  UIMAD.WIDE.U32 UR10, UR12, UR18, UR10 ;  /* 0x000000120c0a72a5 */ /* 0x000fe4000f8e000a */
[----:B------:R-:W-:Y:S02]  /*1090*/  UIMAD UR12, UR12, UR19, UR5 ;  /* 0x000000130c0c72a4 */ /* 0x000fe4000f8e0205 */
[----:B------:R-:W-:Y:S02]  /*10a0*/  @UP2 UIMAD UR7, UR17, UR9, UR8 ;  /* 0x00000009110722a4 */ /* 0x000fe4000f8e0208 */
[----:B------:R-:W-:Y:S01]  /*10b0*/  UIADD3 UR11, UR11, UR12, URZ ;  /* 0x0000000c0b0b7290 */ /* 0x000fe2000fffe03f */
[----:B------:R-:W-:Y:S01]  /*10c0*/  ULDC.64 UR8, c[0x0][0x640] ;  /* 0x0001900000087ab9 */ /* 0x000fe20000000a00 */
[----:B------:R-:W-:-:S02]  /*10d0*/  ULDC UR15, c[0x0][0x608] ;  /* 0x00018200000f7ab9 */ /* 0x000fc40000000800 */
[----:B------:R-:W-:Y:S01]  /*10e0*/  USHF.R.U64 UR20, UR10, UR13, UR11 ;  /* 0x0000000d0a147299 */ /* 0x000fe2000800120b */
[----:B------:R-:W-:Y:S01]  /*10f0*/  ISETP.NE.U32.AND P0, PT, RZ, UR8, PT ;  /* 0x00000008ff007c0c */ /* 0x000fe2000bf05070 */
[----:B------:R-:W-:Y:S01]  /*1100*/  USHF.R.U32.HI UR11, URZ, UR13, UR11 ;  /* 0x0000000d3f0b7299 */ /* 0x000fe2000801160b */
[----:B------:R-:W-:Y:S02]  /*1110*/  ULDC UR21, c[0x0][0x658] ;  /* 0x0001960000157ab9 */ /* 0x000fe40000000800 */
[----:B------:R-:W-:Y:S01]  /*1120*/  ISETP.NE.AND.EX P0, PT, RZ, UR9, PT, P0 ;  /* 0x00000009ff007c0c */ /* 0x000fe2000bf05300 */
[----:B------:R-:W-:Y:S02]  /*1130*/  USHF.R.U64 UR25, UR20, UR15, UR11 ;  /* 0x0000000f14197299 */ /* 0x000fe4000800120b */
[----:B------:R-:W-:Y:S01]  /*1140*/  USHF.R.U32.HI UR11, URZ, UR15, UR11 ;  /* 0x0000000f3f0b7299 */ /* 0x000fe2000801160b */
[----:B------:R-:W-:Y:S01]  /*1150*/  UMOV UR10, 0xffffffff ;  /* 0xffffffff000a7882 */ /* 0x000fe20000000000 */
[----:B------:R-:W-:Y:S01]  /*1160*/  ULDC UR5, c[0x0][0x600] ;  /* 0x0001800000057ab9 */ /* 0x000fe20000000800 */
[----:B------:R-:W-:-:S02]  /*1170*/  USHF.L.U32 UR10, UR10, UR21, URZ ;  /* 0x000000150a0a7299 */ /* 0x000fc4000800063f */
[----:B------:R-:W-:Y:S02]  /*1180*/  USHF.R.U64 UR26, UR25, UR21, UR11 ;  /* 0x00000015191a7299 */ /* 0x000fe4000800120b */
[----:B------:R-:W-:Y:S02]  /*1190*/  ULOP3.LUT UR15, URZ, UR10, URZ, 0x33, !UPT ;  /* 0x0000000a3f0f7292 */ /* 0x000fe4000f8e333f */
[----:B------:R-:W-:Y:S02]  /*11a0*/  UIADD3 UR19, UR5, -0x1, URZ ;  /* 0xffffffff05137890 */ /* 0x000fe4000fffe03f */
[----:B------:R-:W-:Y:S01]  /*11b0*/  USHF.R.U32.HI UR11, URZ, UR21, UR11 ;  /* 0x000000153f0b7299 */ /* 0x000fe2000801160b */
[----:B------:R-:W-:Y:S01]  /*11c0*/  ULDC UR22, c[0x0][0x648] ;  /* 0x0001920000167ab9 */ /* 0x000fe20000000800 */
[----:B------:R-:W-:Y:S01]  /*11d0*/  ULDC UR23, c[0x0][0x638] ;  /* 0x00018e0000177ab9 */ /* 0x000fe20000000800 */
[----:B------:R-:W-:Y:S01]  /*11e0*/  UMOV UR24, 0x1 ;  /* 0x0000000100187882 */ /* 0x000fe20000000000 */
[----:B------:R-:W-:Y:S01]  /*11f0*/  UMOV UR10, UR26 ;  /* 0x0000001a000a7c82 */ /* 0x000fe20008000000 */
[----:B------:R-:W-:Y:S07]  /*1200*/  @!P0 BRA `(.L_x_13) ;  /* 0x0000000000308947 */ /* 0x000fee0003800000 */
[----:B------:R-:W-:Y:S02]  /*1210*/  ULDC UR16, c[0x0][0x64c] ;  /* 0x0001930000107ab9 */ /* 0x000fe40000000800 */
        /* <DEDUP_REMOVED lines=8> */
[----:B------:R-:W-:-:S07]  /*12a0*/  UIMAD.WIDE.U32.X UR8, UR18, UR9, UR16, UP1 ;  /* 0x00000009120872a5 */ /* 0x000fce00088e0410 */
[----:B------:R-:W-:Y:S01]  /*12b0*/  UMOV UR10, UR8 ;  /* 0x00000008000a7c82 */ /* 0x000fe20008000000 */
[----:B------:R-:W-:-:S05]  /*12c0*/  UMOV UR11, UR9 ;  /* 0x00000009000b7c82 */ /* 0x000fca0008000000 */
.L_x_13:
[----:B------:R-:W-:Y:S01]  /*12d0*/  USHF.R.U64 UR9, UR10, UR22, UR11 ;  /* 0x000000160a097299 */ /* 0x000fe2000800120b */
[----:B------:R-:W-:Y:S01]  /*12e0*/  IMAD.MOV.U32 R4, RZ, RZ, 0x1 ;  /* 0x00000001ff047424 */ /* 0x000fe200078e00ff */
[----:B------:R-:W-:Y:S01]  /*12f0*/  USHF.L.U32 UR8, UR24, UR21, URZ ;  /* 0x0000001518087299 */ /* 0x000fe2000800063f */
[----:B------:R-:W-:Y:S01]  /*1300*/  IMAD.U32 R19, RZ, RZ, UR4 ;  /* 0x00000004ff137e24 */ /* 0x000fe2000f8e00ff */
[----:B------:R-:W-:Y:S02]  /*1310*/  ULOP3.LUT UR15, UR25, UR15, URZ, 0xc0, !UPT ;  /* 0x0000000f190f7292 */ /* 0x000fe4000f8ec03f */
[----:B------:R-:W-:Y:S02]  /*1320*/  UIADD3 UR10, -UR9, URZ, URZ ;  /* 0x0000003f090a7290 */ /* 0x000fe4000fffe13f */
[----:B------:R-:W-:Y:S02]  /*1330*/  UIMAD UR15, UR8, UR9, UR15 ;  /* 0x00000009080f72a4 */ /* 0x000fe4000f8e020f */
[----:B------:R-:W-:-:S02]  /*1340*/  ULOP3.LUT UR19, UR20, UR19, URZ, 0xc0, !UPT ;  /* 0x0000001314137292 */ /* 0x000fc4000f8ec03f */
[----:B------:R-:W-:Y:S01]  /*1350*/  UIMAD UR8, UR10, UR23, UR26 ;  /* 0x000000170a0872a4 */ /* 0x000fe2000f8e021a */
[----:B------:R-:W-:Y:S01]  /*1360*/  ULDC UR9, c[0x0][0x610] ;  /* 0x0001840000097ab9 */ /* 0x000fe20000000800 */
[----:B------:R-:W-:Y:S02]  /*1370*/  UISETP.NE.AND UP1, UPT, UR38, URZ, UPT ;  /* 0x0000003f2600728c */ /* 0x000fe4000bf25270 */
[----:B------:R-:W-:Y:S02]  /*1380*/  UIMAD UR7, UR15, UR9, UR7 ;  /* 0x000000090f0772a4 */ /* 0x000fe4000f8e0207 */
[----:B------:R-:W-:-:S04]  /*1390*/  UIMAD UR8, UR8, UR5, UR19 ;  /* 0x00000005080872a4 */ /* 0x000fc8000f8e0213 */
[----:B------:R-:W-:Y:S02]  /*13a0*/  USEL UR5, UR8, UR7, !UP1 ;  /* 0x0000000708057287 */ /* 0x000fe4000c800000 */
[----:B------:R-:W-:-:S04]  /*13b0*/  USEL UR7, UR7, UR8, !UP1 ;  /* 0x0000000807077287 */ /* 0x000fc8000c800000 */
[----:B------:R-:W-:Y:S02]  /*13c0*/  IMAD.U32 R2, RZ, RZ, UR5 ;  /* 0x00000005ff027e24 */ /* 0x000fe4000f8e00ff */
[----:B------:R-:W-:-:S07]  /*13d0*/  IMAD.U32 R18, RZ, RZ, UR7 ;  /* 0x00000007ff127e24 */ /* 0x000fce000f8e00ff */
.L_x_11:
[----:B------:R-:W-:Y:S05]  /*13e0*/  @!P1 BRA `(.L_x_14) ;  /* 0x00000000000c9947 */ /* 0x000fea0003800000 */
[----:B------:R-:W-:Y:S01]  /*13f0*/  UCGABAR_WAIT ;  /* 0x0000000000007dc7 */ /* 0x000fe20008000000 */
[----:B------:R-:W-:Y:S01]  /*1400*/  CCTL.IVALL ;  /* 0x00000000ff00798f */ /* 0x000fe20002000000 */
[----:B------:R-:W-:Y:S05]  /*1410*/  BRA `(.L_x_15) ;  /* 0x0000000000047947 */ /* 0x000fea0003800000 */
.L_x_14:
[----:B------:R-:W-:Y:S06]  /*1420*/  BAR.SYNC.DEFER_BLOCKING 0x0 ;  /* 0x0000000000007b1d */ /* 0x000fec0000010000 */
.L_x_15:
[----:B------:R-:W-:Y:S02]  /*1430*/  ULDC UR4, c[0x0][0x28c] ;  /* 0x0000a30000047ab9 */ /* 0x000fe40000000800 */
[----:B------:R-:W-:-:S04]  /*1440*/  UIADD3 UR4, UR4, 0x7f, URZ ;  /* 0x0000007f04047890 */ /* 0x000fc8000fffe03f */
[----:B------:R-:W-:-:S04]  /*1450*/  USHF.R.S32.HI UR5, URZ, 0x1f, UR4 ;  /* 0x0000001f3f057899 */ /* 0x000fc80008011404 */
[----:B------:R-:W-:-:S04]  /*1460*/  ULEA.HI UR5, UR5, UR4, URZ, 0x7 ;  /* 0x0000000405057291 */ /* 0x000fc8000f8f383f */
[----:B------:R-:W-:Y:S01]  /*1470*/  USHF.R.S32.HI UR37, URZ, 0x7, UR5 ;  /* 0x000000073f257899 */ /* 0x000fe20008011405 */
[----:B------:R-:W-:Y:S11]  /*1480*/  @!P2 BRA `(.L_x_16) ;  /* 0x000000580098a947 */ /* 0x000ff60003800000 */
[----:B------:R-:W-:-:S06]  /*1490*/  UISETP.GT.U32.AND UP1, UPT, UR14, 0x1, UPT ;  /* 0x000000010e00788c */ /* 0x000fcc000bf24070 */
[----:B------:R-:W-:-:S13]  /*14a0*/  PLOP3.LUT P0, PT, PT, PT, UP1, 0x80, 0x0 ;  /* 0x000000000000781c */ /* 0x000fda0003f0f018 */
[----:B------:R-:W-:Y:S05]  /*14b0*/  @P0 EXIT ;  /* 0x000000000000094d */ /* 0x000fea0003800000 */
.L_x_17:
[----:B------:R-:W-:-:S08]  /*14c0*/  NOP ;  /* 0x0000000000007918 */ /* 0x000fd00000000000 */
[----:B------:R-:W0:Y:S02]  /*14d0*/  USETMAXREG.TRY_ALLOC.CTAPOOL UP1, 0xe8 ;  /* 0x000000e8000079c8 */ /* 0x000e240008020600 */
[----:B0-----:R-:W-:-:S13]  /*14e0*/  PLOP3.LUT P0, PT, PT, PT, UP1, 0x80, 0x0 ;  /* 0x000000000000781c */ /* 0x001fda0003f0f018 */
[----:B------:R-:W-:Y:S05]  /*14f0*/  @!P0 BRA `(.L_x_17) ;  /* 0xfffffffc00f08947 */ /* 0x000fea000383ffff */
[----:B------:R-:W-:-:S13]  /*1500*/  LOP3.LUT P0, RZ, R4, 0xff, RZ, 0xc0, !PT ;  /* 0x000000ff04ff7812 */ /* 0x000fda000780c0ff */
[----:B------:R-:W-:Y:S05]  /*1510*/  @!P0 EXIT ;  /* 0x000000000000894d */ /* 0x000fea0003800000 */
[----:B------:R-:W0:Y:S01]  /*1520*/  S2UR UR5, SR_CgaCtaId ;  /* 0x00000000000579c3 */ /* 0x000e220000008800 */
[CC--:B------:R-:W-:Y:S01]  /*1530*/  LEA.HI R0, R6.reuse, R3.reuse, RZ, 0x2 ;  /* 0x0000000306007211 */ /* 0x0c0fe200078f10ff */
[----:B------:R-:W-:Y:S01]  /*1540*/  UMOV UR42, 0x400 ;  /* 0x00000400002a7882 */ /* 0x000fe20000000000 */
[----:B------:R-:W-:Y:S01]  /*1550*/  LEA.HI R6, R6, R3, RZ, 0x5 ;  /* 0x0000000306067211 */ /* 0x000fe200078f28ff */
[----:B------:R-:W-:Y:S01]  /*1560*/  USHF.R.U32.HI UR4, URZ, 0x2, UR37 ;  /* 0x000000023f047899 */ /* 0x000fe20008011625 */
[--C-:B------:R-:W-:Y:S01]  /*1570*/  SHF.R.S32.HI R90, RZ, 0x2, R0.reuse ;  /* 0x00000002ff5a7819 */ /* 0x100fe20000011400 */
[----:B------:R-:W-:Y:S01]  /*1580*/  ULOP3.LUT UR45, UR37, 0x3, URZ, 0xc0, !UPT ;  /* 0x00000003252d7892 */ /* 0x000fe2000f8ec03f */
[----:B------:R-:W-:Y:S01]  /*1590*/  SHF.R.S32.HI R5, RZ, 0x1f, R0 ;  /* 0x0000001fff057819 */ /* 0x000fe20000011400 */
[----:B------:R-:W1:Y:S01]  /*15a0*/  LDC.64 R8, c[0x0][0x5c8] ;  /* 0x00017200ff087b82 */ /* 0x000e620000000a00 */
[----:B------:R-:W-:Y:S01]  /*15b0*/  LOP3.LUT R0, R0, 0xfffffffc, RZ, 0xc0, !PT ;  /* 0xfffffffc00007812 */ /* 0x000fe200078ec0ff */
[----:B------:R-:W-:Y:S01]  /*15c0*/  UISETP.LT.AND UP1, UPT, UR37, 0x1, UPT ;  /* 0x000000012500788c */ /* 0x000fe2000bf21270 */
[----:B------:R-:W-:Y:S01]  /*15d0*/  LEA.HI R5, R5, R90, RZ, 0x3 ;  /* 0x0000005a05057211 */ /* 0x000fe200078f18ff */
[----:B------:R-:W-:-:S02]  /*15e0*/  ULOP3.LUT UR4, UR4, 0x1, URZ, 0xc0, !UPT ;  /* 0x0000000104047892 */ /* 0x000fc4000f8ec03f */
[----:B------:R-:W-:Y:S01]  /*15f0*/  IMAD.IADD R3, R3, 0x1, -R0 ;  /* 0x0000000103037824 */ /* 0x000fe200078e0a00 */
[----:B------:R-:W-:Y:S01]  /*1600*/  LOP3.LUT R5, R5, 0xfffffff8, RZ, 0xc0, !PT ;  /* 0xfffffff805057812 */ /* 0x000fe200078ec0ff */
[----:B------:R-:W2:Y:S01]  /*1610*/  LDC R96, c[0x0][0x288] ;  /* 0x0000a200ff607b82 */ /* 0x000ea20000000800 */
[----:B------:R-:W-:Y:S01]  /*1620*/  VIADD R0, R97, 0xffffffff ;  /* 0xffffffff61007836 */ /* 0x000fe20000000000 */
[----:B------:R-:W-:Y:S01]  /*1630*/  ULDC UR44, c[0x0][0x658] ;  /* 0x00019600002c7ab9 */ /* 0x000fe20000000800 */
[----:B------:R-:W-:Y:S01]  /*1640*/  IMAD.SHL.U32 R92, R3, 0x2, RZ ;  /* 0x00000002035c7824 */ /* 0x000fe200078e00ff */
[----:B------:R-:W-:Y:S01]  /*1650*/  UMOV UR6, 0xffffffff ;  /* 0xffffffff00067882 */ /* 0x000fe20000000000 */
[----:B------:R-:W-:Y:S01]  /*1660*/  IMAD.IADD R90, R90, 0x1, -R5 ;  /* 0x000000015a5a7824 */ /* 0x000fe200078e0a05 */
[C---:B------:R-:W-:Y:S01]  /*1670*/  ISETP.NE.AND P0, PT, R0.reuse, RZ, PT ;  /* 0x000000ff0000720c */ /* 0x040fe20003f05270 */
[----:B------:R-:W-:Y:S01]  /*1680*/  IMAD.SHL.U32 R0, R0, 0x8, RZ ;  /* 0x0000000800007824 */ /* 0x000fe200078e00ff */
[----:B0-----:R-:W-:Y:S01]  /*1690*/  ULEA UR42, UR5, UR42, 0x18 ;  /* 0x0000002a052a7291 */ /* 0x001fe2000f8ec03f */
[----:B------:R-:W-:Y:S01]  /*16a0*/  SHF.R.S32.HI R5, RZ, 0x5, R6 ;  /* 0x00000005ff057819 */ /* 0x000fe20000011406 */
[----:B------:R-:W-:Y:S01]  /*16b0*/  ULDC UR8, c[0x0][0x284] ;  /* 0x0000a10000087ab9 */ /* 0x000fe20000000800 */
[--C-:B------:R-:W-:Y:S01]  /*16c0*/  SHF.R.S32.HI R91, RZ, 0x1f, R90.reuse ;  /* 0x0000001fff5b7819 */ /* 0x100fe2000001145a */
[----:B------:R-:W-:Y:S01]  /*16d0*/  UIADD3 UR50, UR42, 0x50, URZ ;  /* 0x000000502a327890 */ /* 0x000fe2000fffe03f */
[----:B------:R-:W-:Y:S01]  /*16e0*/  LOP3.LUT R0, R0, 0x8, RZ, 0xc0, !PT ;  /* 0x0000000800007812 */ /* 0x000fe200078ec0ff */
[C-C-:B------:R-:W-:Y:S01]  /*16f0*/  IMAD R99, R5.reuse, -0x10, -R90.reuse ;  /* 0xfffffff005637824 */ /* 0x140fe200078e0a5a */
[----:B------:R-:W-:Y:S01]  /*1700*/  USEL UR45, UR45, URZ, !UP0 ;  /* 0x0000003f2d2d7287 */ /* 0x000fe2000c000000 */
[----:B------:R-:W-:Y:S01]  /*1710*/  IMAD.WIDE R90, R5, 0x10, R90 ;  /* 0x00000010055a7825 */ /* 0x000fe200078e025a */
[----:B------:R-:W-:Y:S01]  /*1720*/  USEL UR46, UR37, 0x1, UP1 ;  /* 0x00000001252e7887 */ /* 0x000fe20008800000 */
[C---:B-1----:R-:W-:Y:S01]  /*1730*/  SHF.L.U64.HI R94, R8.reuse, 0x3, R9 ;  /* 0x00000003085e7819 */ /* 0x042fe20000010209 */
[----:B------:R-:W-:Y:S01]  /*1740*/  USHF.L.U32 UR6, UR6, UR44, URZ ;  /* 0x0000002c06067299 */ /* 0x000fe2000800063f */
[----:B------:R-:W-:Y:S01]  /*1750*/  IMAD.SHL.U32 R95, R8, 0x8, RZ ;  /* 0x00000008085f7824 */ /* 0x000fe200078e00ff */
[----:B------:R-:W-:Y:S01]  /*1760*/  UISETP.EQ.U32.AND UP0, UPT, UR4, 0x1, !UP0 ;  /* 0x000000010400788c */ /* 0x000fe2000c702070 */
[----:B------:R-:W-:Y:S01]  /*1770*/  SEL R100, RZ, 0x1, P0 ;  /* 0x00000001ff647807 */ /* 0x000fe20000000000 */
[----:B------:R-:W-:Y:S01]  /*1780*/  VIADD R99, R99, UR8 ;  /* 0x0000000863637c36 */ /* 0x000fe20008000000 */
[----:B------:R-:W-:Y:S01]  /*1790*/  LEA R97, R97, UR50, 0x3 ;  /* 0x0000003261617c11 */ /* 0x000fe2000f8e18ff */
[----:B--2---:R-:W-:Y:S01]  /*17a0*/  IMAD R96, R3, -0x2, R96 ;  /* 0xfffffffe03607824 */ /* 0x004fe200078e0260 */
[C---:B------:R-:W-:Y:S01]  /*17b0*/  LOP3.LUT R101, R0.reuse, 0x8, RZ, 0x3c, !PT ;  /* 0x0000000800657812 */ /* 0x040fe200078e3cff */
[----:B------:R-:W-:Y:S01]  /*17c0*/  ULDC UR43, c[0x0][0x600] ;  /* 0x00018000002b7ab9 */ /* 0x000fe20000000800 */
[----:B------:R-:W-:Y:S01]  /*17d0*/  LOP3.LUT R98, R0, 0x18, RZ, 0x3c, !PT ;  /* 0x0000001800627812 */ /* 0x000fe200078e3cff */
[----:B------:R-:W-:Y:S01]  /*17e0*/  UMOV UR7, 0x1 ;  /* 0x0000000100077882 */ /* 0x000fe20000000000 */
[----:B------:R-:W-:Y:S01]  /*17f0*/  SHF.R.S32.HI R93, RZ, 0x1f, R92 ;  /* 0x0000001fff5d7819 */ /* 0x000fe2000001145c */
[----:B------:R-:W-:-:S02]  /*1800*/  ULOP3.LUT UR49, UR40, 0x1, URZ, 0xfc, !UPT ;  /* 0x0000000128317892 */ /* 0x000fc4000f8efc3f */
[----:B------:R-:W-:Y:S02]  /*1810*/  USHF.L.U32 UR36, UR37, 0x1, URZ ;  /* 0x0000000125247899 */ /* 0x000fe4000800063f */
[----:B------:R-:W-:Y:S02]  /*1820*/  USHF.L.U64.HI UR41, UR52, 0x1, UR39 ;  /* 0x0000000134297899 */ /* 0x000fe40008010227 */
[----:B------:R-:W-:Y:S02]  /*1830*/  UIADD3 UR43, UR43, -0x1, URZ ;  /* 0xffffffff2b2b7890 */ /* 0x000fe4000fffe03f */
[----:B------:R-:W-:Y:S02]  /*1840*/  USHF.L.U32 UR44, UR7, UR44, URZ ;  /* 0x0000002c072c7299 */ /* 0x000fe4000800063f */
[----:B------:R-:W-:Y:S02]  /*1850*/  UIADD3 UR46, -UR46, UR37, URZ ;  /* 0x000000252e2e7290 */ /* 0x000fe4000fffe13f */
[----:B------:R-:W-:-:S02]  /*1860*/  ULOP3.LUT UR47, URZ, UR6, URZ, 0x33, !UPT ;  /* 0x000000063f2f7292 */ /* 0x000fc4000f8e333f */
[----:B------:R-:W-:-:S12]  /*1870*/  USEL UR48, URZ, 0x1, !UP0 ;  /* 0x000000013f307887 */ /* 0x000fd8000c000000 */
.L_x_165:
[----:B------:R-:W-:-:S04]  /*1880*/  SHF.L.U32 R0, R100, 0x1f, RZ ;  /* 0x0000001f64007819 */ /* 0x000fc800000006ff */
[----:B------:R-:W0:Y:S02]  /*1890*/  SYNCS.PHASECHK.TRANS64.TRYWAIT P0, [R97+URZ+-0x8], R0 ;  /* 0xfffff800610075a7 */ /* 0x000e24000800017f */
[----:B012345:R-:W-:Y:S05]  /*18a0*/  @!P0 BRA `(.L_x_18) ;  /* 0x0000006800248947 */ /* 0x03ffea0003800000 */
.L_x_187:
[----:B------:R-:W-:Y:S02]  /*18b0*/  ULDC UR4, c[0x0][0x28c] ;  /* 0x0000a30000047ab9 */ /* 0x000fe40000000800 */
[----:B------:R-:W-:-:S13]  /*18c0*/  ISETP.LT.AND P0, PT, RZ, UR4, PT ;  /* 0x00000004ff007c0c */ /* 0x000fda000bf01270 */
[----:B------:R-:W-:Y:S05]  /*18d0*/  @P0 BRA `(.L_x_19) ;  /* 0x0000000000400947 */ /* 0x000fea0003800000 */
[----:B0-----:R-:W-:Y:S01]  /*18e0*/  MOV R0, 0x0 ;  /* 0x0000000000007802 */ /* 0x001fe20000000f00 */
[----:B------:R-:W-:Y:S01]  /*18f0*/  ULDC.64 UR4, c[0x4][0x68] ;  /* 0x01001a0000047ab9 */ /* 0x000fe20000000a00 */
[----:B------:R-:W-:Y:S01]  /*1900*/  ULDC.64 UR6, c[0x4][0x8] ;  /* 0x0100020000067ab9 */ /* 0x000fe20000000a00 */
[----:B------:R-:W-:Y:S01]  /*1910*/  IMAD.U32 R4, RZ, RZ, UR4 ;  /* 0x00000004ff047e24 */ /* 0x000fe2000f8e00ff */
[----:B------:R0:W1:Y:S01]  /*1920*/  LDC.64 R14, c[0x4][R0] ;  /* 0x01000000000e7b82 */ /* 0x0000620000000a00 */
[----:B------:R-:W-:Y:S01]  /*1930*/  IMAD.U32 R5, RZ, RZ, UR5 ;  /* 0x00000005ff057e24 */ /* 0x000fe2000f8e00ff */
[----:B------:R-:W-:Y:S01]  /*1940*/  ULDC.64 UR4, c[0x4][0x70] ;  /* 0x01001c0000047ab9 */ /* 0x000fe20000000a00 */
[----:B------:R-:W-:Y:S02]  /*1950*/  IMAD.U32 R10, RZ, RZ, UR6 ;  /* 0x00000006ff0a7e24 */ /* 0x000fe4000f8e00ff */
[----:B------:R-:W-:Y:S02]  /*1960*/  IMAD.U32 R6, RZ, RZ, UR4 ;  /* 0x00000004ff067e24 */ /* 0x000fe4000f8e00ff */
[----:B------:R-:W-:-:S02]  /*1970*/  IMAD.U32 R7, RZ, RZ, UR5 ;  /* 0x00000005ff077e24 */ /* 0x000fc4000f8e00ff */
[----:B------:R-:W-:Y:S02]  /*1980*/  IMAD.U32 R11, RZ, RZ, UR7 ;  /* 0x00000007ff0b7e24 */ /* 0x000fe4000f8e00ff */
[----:B------:R-:W-:Y:S02]  /*1990*/  IMAD.MOV.U32 R8, RZ, RZ, 0x1e1 ;  /* 0x000001e1ff087424 */ /* 0x000fe400078e00ff */
[----:B------:R-:W-:Y:S02]  /*19a0*/  IMAD.MOV.U32 R12, RZ, RZ, 0x1 ;  /* 0x00000001ff0c7424 */ /* 0x000fe400078e00ff */
[----:B0-----:R-:W-:-:S07]  /*19b0*/  IMAD.MOV.U32 R13, RZ, RZ, RZ ;  /* 0x000000ffff0d7224 */ /* 0x001fce00078e00ff */
[----:B------:R-:W-:-:S07]  /*19c0*/  LEPC R20, `(.L_x_19) ;  /* 0x000000001014794e */ /* 0x000fce0000000000 */
[----:B-1---5:R-:W-:Y:S05]  /*19d0*/  CALL.ABS.NOINC R14 ;  /* 0x000000000e007343 */ /* 0x022fea0003c00000 */
.L_x_19:
[----:B0-----:R-:W-:-:S05]  /*19e0*/  IMAD.U32 R0, RZ, RZ, UR49 ;  /* 0x00000031ff007e24 */ /* 0x001fca000f8e00ff */
[----:B------:R-:W-:-:S13]  /*19f0*/  ISETP.NE.AND P0, PT, R0, 0x3, PT ;  /* 0x000000030000780c */ /* 0x000fda0003f05270 */
[----:B------:R-:W-:Y:S05]  /*1a00*/  @!P0 BRA `(.L_x_20) ;  /* 0x0000000000048947 */ /* 0x000fea0003800000 */
[----:B------:R-:W-:Y:S01]  /*1a10*/  BPT.TRAP 0x1 ;  /* 0x000000040000795c */ /* 0x000fe20000300000 */
.L_x_20:
[----:B------:R-:W-:Y:S02]  /*1a20*/  IMAD.U32 R3, RZ, RZ, UR45 ;  /* 0x0000002dff037e24 */ /* 0x000fe4000f8e00ff */
[----:B------:R-:W-:-:S03]  /*1a30*/  IMAD.U32 R0, RZ, RZ, UR48 ;  /* 0x00000030ff007e24 */ /* 0x000fc6000f8e00ff */
[----:B------:R-:W-:Y:S02]  /*1a40*/  LEA R3, R3, UR42, 0x3 ;  /* 0x0000002a03037c11 */ /* 0x000fe4000f8e18ff */
[----:B------:R-:W-:-:S04]  /*1a50*/  SHF.L.U32 R0, R0, 0x1f, RZ ;  /* 0x0000001f00007819 */ /* 0x000fc800000006ff */
[----:B------:R0:W1:Y:S01]  /*1a60*/  SYNCS.PHASECHK.TRANS64.TRYWAIT P1, [R3+URZ], R0 ;  /* 0x00000000030075a7 */ /* 0x000062000802017f */
[----:B------:R-:W-:Y:S05]  /*1a70*/  @!P0 BRA `(.L_x_21) ;  /* 0x0000000000048947 */ /* 0x000fea0003800000 */
[----:B------:R-:W-:Y:S01]  /*1a80*/  BPT.TRAP 0x1 ;  /* 0x000000040000795c */ /* 0x000fe20000300000 */
.L_x_21:
[----:B------:R-:W-:-:S05]  /*1a90*/  IMAD.U32 R4, RZ, RZ, UR46 ;  /* 0x0000002eff047e24 */ /* 0x000fca000f8e00ff */
[----:B------:R-:W-:Y:S01]  /*1aa0*/  ISETP.GE.AND P2, PT, R4, 0x1, PT ;  /* 0x000000010400780c */ /* 0x000fe20003f46270 */
[----:B-1----:R-:W-:-:S12]  /*1ab0*/  @P1 BRA `(.L_x_22) ;  /* 0x0000000000081947 */ /* 0x002fd80003800000 */
[----:B------:R-:W1:Y:S02]  /*1ac0*/  SYNCS.PHASECHK.TRANS64.TRYWAIT P1, [R3+URZ], R0 ;  /* 0x00000000030075a7 */ /* 0x000e64000802017f */
[----:B-1----:R-:W-:Y:S05]  /*1ad0*/  @!P1 BRA `(.L_x_23) ;  /* 0x0000006400ac9947 */ /* 0x002fea0003800000 */
.L_x_22:
[----:B------:R-:W-:Y:S05]  /*1ae0*/  WARPSYNC.ALL ;  /* 0x0000000000007948 */ /* 0x000fea0003800000 */
[----:B------:R-:W-:Y:S01]  /*1af0*/  UIADD3 UR4, UR42, 0x180, URZ ;  /* 0x000001802a047890 */ /* 0x000fe2000fffe03f */
[----:B------:R-:W-:Y:S01]  /*1b00*/  WARPGROUP.ARRIVE ;  /* 0x00000000000079c5 */ /* 0x000fe20000000000 */
[----:B------:R-:W-:Y:S02]  /*1b10*/  UIADD3 UR5, UR42, 0x10180, URZ ;  /* 0x000101802a057890 */ /* 0x000fe4000fffe03f */
[----:B------:R-:W-:Y:S02]  /*1b20*/  USHF.R.U32.HI UR4, URZ, 0x4, UR4 ;  /* 0x000000043f047899 */ /* 0x000fe40008011604 */
[----:B------:R-:W-:-:S02]  /*1b30*/  USHF.R.U32.HI UR5, URZ, 0x4, UR5 ;  /* 0x000000043f057899 */ /* 0x000fc40008011605 */
[----:B------:R-:W-:Y:S02]  /*1b40*/  ULOP3.LUT UR4, UR4, 0x3fff, URZ, 0xc0, !UPT ;  /* 0x00003fff04047892 */ /* 0x000fe4000f8ec03f */
[----:B------:R-:W-:Y:S02]  /*1b50*/  ULOP3.LUT UR5, UR5, 0x3fff, URZ, 0xc0, !UPT ;  /* 0x00003fff05057892 */ /* 0x000fe4000f8ec03f */
[----:B------:R-:W-:Y:S02]  /*1b60*/  ULOP3.LUT UR8, UR4, 0x10000, URZ, 0xfc, !UPT ;  /* 0x0001000004087892 */ /* 0x000fe4000f8efc3f */
[----:B------:R-:W-:Y:S02]  /*1b70*/  ULOP3.LUT UR9, UR5, 0x10000, URZ, 0xfc, !UPT ;  /* 0x0001000005097892 */ /* 0x000fe4000f8efc3f */
[----:B------:R-:W-:Y:S02]  /*1b80*/  ULEA UR11, UR45, UR8, 0xa ;  /* 0x000000082d0b7291 */ /* 0x000fe4000f8e503f */
[----:B------:R-:W-:Y:S01]  /*1b90*/  ULEA UR10, UR45, UR9, 0xb ;  /* 0x000000092d0a7291 */ /* 0x000fe2000f8e583f */
[----:B------:R-:W-:Y:S01]  /*1ba0*/  UMOV UR5, 0x40000040 ;  /* 0x4000004000057882 */ /* 0x000fe20000000000 */
[----:B------:R-:W-:-:S03]  /*1bb0*/  UMOV UR7, 0x40000040 ;  /* 0x4000004000077882 */ /* 0x000fc60000000000 */
[----:B------:R-:W-:Y:S02]  /*1bc0*/  UMOV UR4, UR11 ;  /* 0x0000000b00047c82 */ /* 0x000fe40008000000 */
[----:B------:R-:W-:Y:S02]  /*1bd0*/  UMOV UR6, UR10 ;  /* 0x0000000a00067c82 */ /* 0x000fe40008000000 */
[----:B------:R-:W-:Y:S01]  /*1be0*/  HGMMA.64x128x16.F32.BF16 R24, gdesc[UR4], RZ, !UPT, gsb0 ;  /* 0x01e00000041879f0 */ /* 0x000fe2000c0018ff */
[----:B------:R-:W-:Y:S02]  /*1bf0*/  UIADD3 UR4, UR11, 0x2, URZ ;  /* 0x000000020b047890 */ /* 0x000fe4000fffe03f */
[----:B------:R-:W-:Y:S01]  /*1c00*/  UIADD3 UR6, UR10, 0x2, URZ ;  /* 0x000000020a067890 */ /* 0x000fe2000fffe03f */
[----:B------:R-:W-:Y:S01]  /*1c10*/  UMOV UR5, 0x40000040 ;  /* 0x4000004000057882 */ /* 0x000fe20000000000 */
[----:B------:R-:W-:Y:S01]  /*1c20*/  UMOV UR7, 0x40000040 ;  /* 0x4000004000077882 */ /* 0x000fe20000000000 */
[----:B------:R-:W-:-:S02]  /*1c30*/  WARPGROUP.DEPBAR.LE gsb0, 0x0 ;  /* 0x00008000000079c5 */ /* 0x000fc40000010000 */
[----:B------:R-:W-:-:S06]  /*1c40*/  WARPGROUP.ARRIVE ;  /* 0x00000000000079c5 */ /* 0x000fcc0000000000 */
[----:B------:R-:W-:Y:S01]  /*1c50*/  HGMMA.64x128x16.F32.BF16 R24, gdesc[UR4], R24, gsb0 ;  /* 0x01e00000041879f0 */ /* 0x000fe20008001818 */
[----:B------:R-:W-:Y:S02]  /*1c60*/  UIADD3 UR4, UR11, 0x4, URZ ;  /* 0x000000040b047890 */ /* 0x000fe4000fffe03f */
[----:B------:R-:W-:Y:S01]  /*1c70*/  UIADD3 UR6, UR10, 0x4, URZ ;  /* 0x000000040a067890 */ /* 0x000fe2000fffe03f */
[----:B------:R-:W-:Y:S01]  /*1c80*/  UMOV UR5, 0x40000040 ;  /* 0x4000004000057882 */ /* 0x000fe20000000000 */
[----:B------:R-:W-:Y:S01]  /*1c90*/  UMOV UR7, 0x40000040 ;  /* 0x4000004000077882 */ /* 0x000fe20000000000 */
[----:B------:R-:W-:Y:S02]  /*1ca0*/  WARPGROUP.DEPBAR.LE gsb0, 0x0 ;  /* 0x00008000000079c5 */ /* 0x000fe40000010000 */
        /* <DEDUP_REMOVED lines=36> */
[----:B------:R-:W-:Y:S03]  /*1ef0*/  HGMMA.64x128x16.F32.BF16 R24, gdesc[UR4], R24, gsb0 ;  /* 0x01e00000041879f0 */ /* 0x000fe60008001818 */
[----:B------:R-:W-:Y:S02]  /*1f00*/  WARPGROUP.DEPBAR.LE gsb0, 0x0 ;  /* 0x00008000000079c5 */ /* 0x000fe40000010000 */
[----:B------:R-:W-:Y:S05]  /*1f10*/  @!P2 BRA `(.L_x_24) ;  /* 0x000000040088a947 */ /* 0x000fea0003800000 */
[----:B------:R-:W-:Y:S01]  /*1f20*/  UIADD3 UR10, UR45, 0x1, URZ ;  /* 0x000000012d0a7890 */ /* 0x000fe2000fffe03f */
[----:B01----:R-:W-:Y:S02]  /*1f30*/  IMAD.U32 R0, RZ, RZ, UR46 ;  /* 0x0000002eff007e24 */ /* 0x003fe4000f8e00ff */
[----:B------:R-:W-:Y:S01]  /*1f40*/  IMAD.U32 R3, RZ, RZ, UR45 ;  /* 0x0000002dff037e24 */ /* 0x000fe2000f8e00ff */
[----:B------:R-:W-:-:S04]  /*1f50*/  UISETP.NE.AND UP0, UPT, UR10, 0x4, UPT ;  /* 0x000000040a00788c */ /* 0x000fc8000bf05270 */
[----:B------:R-:W-:Y:S02]  /*1f60*/  USEL UR4, URZ, 0x1, UP0 ;  /* 0x000000013f047887 */ /* 0x000fe40008000000 */
[----:B------:R-:W-:Y:S02]  /*1f70*/  USEL UR10, UR10, URZ, UP0 ;  /* 0x0000003f0a0a7287 */ /* 0x000fe40008000000 */
[----:B------:R-:W-:-:S06]  /*1f80*/  ULOP3.LUT UR4, UR48, UR4, URZ, 0x3c, !UPT ;  /* 0x0000000430047292 */ /* 0x000fcc000f8e3c3f */
[----:B------:R-:W-:-:S07]  /*1f90*/  IMAD.U32 R6, RZ, RZ, UR4 ;  /* 0x00000004ff067e24 */ /* 0x000fce000f8e00ff */
.L_x_31:
[----:B------:R-:W-:Y:S05]  /*1fa0*/  @!P0 BRA `(.L_x_25) ;  /* 0x0000000000048947 */ /* 0x000fea0003800000 */
[----:B------:R-:W-:Y:S01]  /*1fb0*/  BPT.TRAP 0x1 ;  /* 0x000000040000795c */ /* 0x000fe20000300000 */
.L_x_25:
[----:B------:R-:W-:Y:S01]  /*1fc0*/  ULEA UR4, UR10, UR42, 0x3 ;  /* 0x0000002a0a047291 */ /* 0x000fe2000f8e183f */
[----:B------:R-:W-:-:S08]  /*1fd0*/  SHF.L.U32 R4, R6, 0x1f, RZ ;  /* 0x0000001f06047819 */ /* 0x000fd000000006ff */
[----:B------:R0:W1:Y:S01]  /*1fe0*/  SYNCS.PHASECHK.TRANS64.TRYWAIT P1, [UR4], R4 ;  /* 0x00000004ff0075a7 */ /* 0x0000620008020144 */
[----:B------:R-:W-:Y:S05]  /*1ff0*/  @!P0 BRA `(.L_x_26) ;  /* 0x0000000000048947 */ /* 0x000fea0003800000 */
[----:B------:R-:W-:Y:S01]  /*2000*/  BPT.TRAP 0x1 ;  /* 0x000000040000795c */ /* 0x000fe20000300000 */
.L_x_26:
[----:B-1----:R-:W-:Y:S05]  /*2010*/  @P1 BRA `(.L_x_27) ;  /* 0x0000000000081947 */ /* 0x002fea0003800000 */
[----:B------:R-:W1:Y:S02]  /*2020*/  SYNCS.PHASECHK.TRANS64.TRYWAIT P1, [UR4], R4 ;  /* 0x00000004ff0075a7 */ /* 0x000e640008020144 */
[----:B-1----:R-:W-:Y:S05]  /*2030*/  @!P1 BRA `(.L_x_28) ;  /* 0x0000006000689947 */ /* 0x002fea0003800000 */
.L_x_27:
[----:B------:R-:W-:Y:S01]  /*2040*/  ULEA UR12, UR10, UR8, 0xa ;  /* 0x000000080a0c7291 */ /* 0x000fe2000f8e503f */
[----:B------:R-:W-:Y:S01]  /*2050*/  WARPGROUP.ARRIVE ;  /* 0x00000000000079c5 */ /* 0x000fe20000000000 */
[----:B------:R-:W-:Y:S01]  /*2060*/  ULEA UR11, UR10, UR9, 0xb ;  /* 0x000000090a0b7291 */ /* 0x000fe2000f8e583f */
[----:B------:R-:W-:Y:S01]  /*2070*/  UMOV UR5, 0x40000040 ;  /* 0x4000004000057882 */ /* 0x000fe20000000000 */
[----:B------:R-:W-:-:S03]  /*2080*/  UMOV UR7, 0x40000040 ;  /* 0x4000004000077882 */ /* 0x000fc60000000000 */
[----:B------:R-:W-:Y:S02]  /*2090*/  UMOV UR4, UR12 ;  /* 0x0000000c00047c82 */ /* 0x000fe40008000000 */
[----:B------:R-:W-:Y:S02]  /*20a0*/  UMOV UR6, UR11 ;  /* 0x0000000b00067c82 */ /* 0x000fe40008000000 */
[----:B------:R-:W-:Y:S01]  /*20b0*/  HGMMA.64x128x16.F32.BF16 R24, gdesc[UR4], R24, gsb0 ;  /* 0x01e00000041879f0 */ /* 0x000fe20008001818 */
        /* <DEDUP_REMOVED lines=51> */
[----:B------:R-:W-:Y:S01]  /*23f0*/  BPT.TRAP 0x1 ;  /* 0x000000040000795c */ /* 0x000fe20000300000 */
.L_x_29:
[----:B------:R-:W-:Y:S01]  /*2400*/  ISETP.NE.AND P1, PT, R23, RZ, PT ;  /* 0x000000ff1700720c */ /* 0x000fe20003f25270 */
[----:B------:R-:W-:-:S12]  /*2410*/  UISETP.GT.U32.AND UP0, UPT, UR40, 0x1, UPT ;  /* 0x000000012800788c */ /* 0x000fd8000bf04070 */
[----:B01----:R-:W-:-:S05]  /*2420*/  @P1 LEA R4, R3, UR42, 0x3 ;  /* 0x0000002a03041c11 */ /* 0x003fca000f8e18ff */
[----:B------:R-:W-:-:S05]  /*2430*/  @P1 VIADD R5, R4, 0x20 ;  /* 0x0000002004051836 */ /* 0x000fca0000000000 */
[----:B------:R-:W-:-:S04]  /*2440*/  @P1 PRMT R5, R22, 0x654, R5 ;  /* 0x0000065416051816 */ /* 0x000fc80000000005 */
[----:B------:R0:W-:Y:S01]  /*2450*/  @P1 SYNCS.ARRIVE.TRANS64.RED.A1T0 RZ, [R5+URZ], RZ ;  /* 0x000000ff05ff19a7 */ /* 0x0001e2000810043f */
[----:B------:R-:W-:-:S13]  /*2460*/  PLOP3.LUT P1, PT, PT, PT, UP0, 0x80, 0x0 ;  /* 0x000000000000781c */ /* 0x000fda0003f2f008 */
[----:B0-----:R-:W-:Y:S05]  /*2470*/  @P1 BRA `(.L_x_30) ;  /* 0x0000000000041947 */ /* 0x001fea0003800000 */
[----:B------:R-:W-:Y:S01]  /*2480*/  BPT.TRAP 0x1 ;  /* 0x000000040000795c */ /* 0x000fe20000300000 */
.L_x_30:
[----:B------:R-:W-:Y:S01]  /*2490*/  UIADD3 UR10, UR10, 0x1, URZ ;  /* 0x000000010a0a7890 */ /* 0x000fe2000fffe03f */
[C---:B------:R-:W-:Y:S01]  /*24a0*/  ISETP.GT.AND P2, PT, R0.reuse, 0x1, PT ;  /* 0x000000010000780c */ /* 0x040fe20003f44270 */
[----:B------:R-:W-:Y:S02]  /*24b0*/  VIADD R3, R3, 0x1 ;  /* 0x0000000103037836 */ /* 0x000fe40000000000 */
[----:B------:R-:W-:Y:S01]  /*24c0*/  UISETP.NE.AND UP0, UPT, UR10, 0x4, UPT ;  /* 0x000000040a00788c */ /* 0x000fe2000bf05270 */
[----:B------:R-:W-:Y:S02]  /*24d0*/  VIADD R0, R0, 0xffffffff ;  /* 0xffffffff00007836 */ /* 0x000fe40000000000 */
[C---:B------:R-:W-:Y:S01]  /*24e0*/  ISETP.NE.AND P1, PT, R3.reuse, 0x4, PT ;  /* 0x000000040300780c */ /* 0x040fe20003f25270 */
[----:B------:R-:W-:Y:S02]  /*24f0*/  USEL UR4, URZ, 0x1, UP0 ;  /* 0x000000013f047887 */ /* 0x000fe40008000000 */
[----:B------:R-:W-:Y:S01]  /*2500*/  USEL UR10, UR10, URZ, UP0 ;  /* 0x0000003f0a0a7287 */ /* 0x000fe20008000000 */
[----:B------:R-:W-:-:S03]  /*2510*/  SEL R3, R3, RZ, P1 ;  /* 0x000000ff03037207 */ /* 0x000fc60000800000 */
[----:B------:R-:W-:Y:S01]  /*2520*/  LOP3.LUT R6, R6, UR4, RZ, 0x3c, !PT ;  /* 0x0000000406067c12 */ /* 0x000fe2000f8e3cff */
[----:B------:R-:W-:Y:S07]  /*2530*/  @P2 BRA `(.L_x_31) ;  /* 0xfffffff800982947 */ /* 0x000fee000383ffff */
.L_x_24:
[----:B01----:R-:W0:Y:S01]  /*2540*/  LDC R0, c[0x0][0x28c] ;  /* 0x0000a300ff007b82 */ /* 0x003e220000000800 */
[----:B------:R1:W-:Y:S01]  /*2550*/  SYNCS.ARRIVE.TRANS64.A1T0 RZ, [R101+UR50], RZ ;  /* 0x000000ff65ff79a7 */ /* 0x0003e20008100032 */
[----:B0-----:R-:W-:-:S13]  /*2560*/  ISETP.GE.AND P1, PT, R0, 0x1, PT ;  /* 0x000000010000780c */ /* 0x001fda0003f26270 */
[----:B-1----:R-:W-:Y:S05]  /*2570*/  @!P1 BRA `(.L_x_32) ;  /* 0x0000000000409947 */ /* 0x002fea0003800000 */
[----:B------:R-:W-:Y:S05]  /*2580*/  @!P0 BRA `(.L_x_33) ;  /* 0x0000000000048947 */ /* 0x000fea0003800000 */
[----:B------:R-:W-:Y:S01]  /*2590*/  BPT.TRAP 0x1 ;  /* 0x000000040000795c */ /* 0x000fe20000300000 */
.L_x_33:
[----:B------:R-:W-:Y:S01]  /*25a0*/  ISETP.NE.AND P0, PT, R23, RZ, PT ;  /* 0x000000ff1700720c */ /* 0x000fe20003f05270 */
[----:B------:R-:W-:-:S12]  /*25b0*/  IMAD.U32 R3, RZ, RZ, UR42 ;  /* 0x0000002aff037e24 */ /* 0x000fd8000f8e00ff */
[----:B------:R-:W-:-:S05]  /*25c0*/  VOTEU.ANY UP0, P0 ;  /* 0x00000000003f7886 */ /* 0x000fca0000000100 */
[----:B------:R-:W-:Y:S02]  /*25d0*/  @UP0 UIADD3 UR4, UR46, UR45, URZ ;  /* 0x0000002d2e040290 */ /* 0x000fe4000fffe03f */
[----:B------:R-:W-:-:S04]  /*25e0*/  UISETP.GT.U32.AND UP0, UPT, UR40, 0x1, UPT ;  /* 0x000000012800788c */ /* 0x000fc8000bf04070 */
[----:B------:R-:W-:-:S04]  /*25f0*/  IMAD.U32 R0, RZ, RZ, UR4 ;  /* 0x00000004ff007e24 */ /* 0x000fc8000f8e00ff */
[----:B------:R-:W-:-:S05]  /*2600*/  @P0 IMAD.SHL.U32 R0, R0, 0x8, RZ ;  /* 0x0000000800000824 */ /* 0x000fca00078e00ff */
[----:B------:R-:W-:-:S04]  /*2610*/  @P0 LOP3.LUT R0, R0, 0x18, RZ, 0xc0, !PT ;  /* 0x0000001800000812 */ /* 0x000fc800078ec0ff */
[----:B------:R-:W-:-:S04]  /*2620*/  @P0 IADD3 R3, R3, 0x20, R0 ;  /* 0x0000002003030810 */ /* 0x000fc80007ffe000 */
[----:B------:R-:W-:-:S04]  /*2630*/  @P0 PRMT R3, R22, 0x654, R3 ;  /* 0x0000065416030816 */ /* 0x000fc80000000003 */
[----:B------:R0:W-:Y:S01]  /*2640*/  @P0 SYNCS.ARRIVE.TRANS64.RED.A1T0 RZ, [R3+URZ], RZ ;  /* 0x000000ff03ff09a7 */ /* 0x0001e2000810043f */
[----:B------:R-:W-:-:S13]  /*2650*/  PLOP3.LUT P0, PT, PT, PT, UP0, 0x80, 0x0 ;  /* 0x000000000000781c */ /* 0x000fda0003f0f008 */
[----:B0-----:R-:W-:Y:S05]  /*2660*/  @P0 BRA `(.L_x_32) ;  /* 0x0000000000040947 */ /* 0x001fea0003800000 */
[----:B------:R-:W-:Y:S01]  /*2670*/  BPT.TRAP 0x1 ;  /* 0x000000040000795c */ /* 0x000fe20000300000 */
.L_x_32:
[----:B------:R-:W-:Y:S02]  /*2680*/  SHF.L.U32 R0, R100, 0x1f, RZ ;  /* 0x0000001f64007819 */ /* 0x000fe400000006ff */
[----:B------:R-:W-:Y:S02]  /*2690*/  SHF.R.S32.HI R9, RZ, 0x1f, R19 ;  /* 0x0000001fff097819 */ /* 0x000fe40000011413 */
[----:B------:R-:W0:Y:S02]  /*26a0*/  SYNCS.PHASECHK.TRANS64.TRYWAIT P0, [R97+URZ+0x8], R0 ;  /* 0x00000800610075a7 */ /* 0x000e24000800017f */
[----:B0-----:R-:W-:Y:S05]  /*26b0*/  @!P0 BRA `(.L_x_34) ;  /* 0x0000005800e08947 */ /* 0x001fea0003800000 */
.L_x_188:
[----:B------:R-:W-:Y:S01]  /*26c0*/  ULDC.64 UR4, c[0x0][0x5d0] ;  /* 0x0001740000047ab9 */ /* 0x000fe20000000a00 */
[----:B------:R-:W-:Y:S01]  /*26d0*/  ULDC UR6, c[0x0][0x284] ;  /* 0x0000a10000067ab9 */ /* 0x000fe20000000800 */
[----:B0-----:R-:W-:Y:S02]  /*26e0*/  IMAD R0, R9, UR4, RZ ;  /* 0x0000000409007c24 */ /* 0x001fe4000f8e02ff */
[----:B------:R-:W-:Y:S02]  /*26f0*/  IMAD.SHL.U32 R10, R2, 0x80, RZ ;  /* 0x00000080020a7824 */ /* 0x000fe400078e00ff */
[C---:B------:R-:W-:Y:S02]  /*2700*/  IMAD R5, R19.reuse, UR5, R0 ;  /* 0x0000000513057c24 */ /* 0x040fe4000f8e0200 */
[----:B------:R-:W-:Y:S01]  /*2710*/  IMAD.SHL.U32 R0, R18, 0x40, RZ ;  /* 0x0000004012007824 */ /* 0x000fe200078e00ff */
[----:B------:R-:W-:Y:S01]  /*2720*/  SHF.R.S32.HI R11, RZ, 0x1f, R10 ;  /* 0x0000001fff0b7819 */ /* 0x000fe2000001140a */
[----:B------:R-:W-:Y:S01]  /*2730*/  IMAD.WIDE.U32 R2, R19, UR4, R92 ;  /* 0x0000000413027c25 */ /* 0x000fe2000f8e005c */
[----:B------:R-:W-:-:S02]  /*2740*/  ULDC.64 UR4, c[0x0][0x5c8] ;  /* 0x0001720000047ab9 */ /* 0x000fc40000000a00 */
[----:B------:R-:W-:Y:S01]  /*2750*/  ISETP.GE.AND P0, PT, R0, UR6, PT ;  /* 0x0000000600007c0c */ /* 0x000fe2000bf06270 */
[----:B------:R-:W-:Y:S01]  /*2760*/  ULDC UR6, c[0x0][0x288] ;  /* 0x0000a20000067ab9 */ /* 0x000fe20000000800 */
[----:B------:R-:W-:Y:S01]  /*2770*/  IADD3 R2, P1, R10, R2, RZ ;  /* 0x000000020a027210 */ /* 0x000fe20007f3e0ff */
[----:B------:R-:W-:Y:S01]  /*2780*/  IMAD.WIDE R20, R18, 0x40, R90 ;  /* 0x0000004012147825 */ /* 0x000fe200078e025a */
[----:B------:R-:W-:Y:S02]  /*2790*/  ISETP.GE.OR P0, PT, R10, UR6, P0 ;  /* 0x000000060a007c0c */ /* 0x000fe40008706670 */
[----:B------:R-:W-:Y:S01]  /*27a0*/  IADD3.X R3, R11, R3, R5, P1, !PT ;  /* 0x000000030b037210 */ /* 0x000fe20000ffe405 */
[----:B------:R-:W-:-:S04]  /*27b0*/  IMAD R7, R21, UR4, RZ ;  /* 0x0000000415077c24 */ /* 0x000fc8000f8e02ff */
[C---:B------:R-:W-:Y:S02]  /*27c0*/  IMAD R7, R20.reuse, UR5, R7 ;  /* 0x0000000514077c24 */ /* 0x040fe4000f8e0207 */
[----:B------:R-:W-:-:S04]  /*27d0*/  IMAD.WIDE.U32 R102, R20, UR4, R2 ;  /* 0x0000000414667c25 */ /* 0x000fc8000f8e0002 */
[----:B------:R-:W-:Y:S05]  /*27e0*/  @P0 BRA `(.L_x_35) ;  /* 0x0000003c00e00947 */ /* 0x000fea0003800000 */
[----:B-----5:R-:W-:Y:S01]  /*27f0*/  FSETP.NEU.AND P1, PT, R89, RZ, PT ;  /* 0x000000ff5900720b */ /* 0x020fe20003f2d000 */
[----:B------:R-:W-:Y:S01]  /*2800*/  IMAD.IADD R14, R96, 0x1, -R10 ;  /* 0x00000001600e7824 */ /* 0x000fe200078e0a0a */
[----:B------:R-:W-:Y:S01]  /*2810*/  BSSY B0, `(.L_x_35) ;  /* 0x00003f5000007945 */ /* 0x000fe20003800000 */
[----:B------:R-:W-:Y:S02]  /*2820*/  IMAD.IADD R0, R99, 0x1, -R0 ;  /* 0x0000000163007824 */ /* 0x000fe400078e0a00 */
[----:B------:R-:W-:Y:S01]  /*2830*/  IMAD.IADD R7, R103, 0x1, R7 ;  /* 0x0000000167077824 */ /* 0x000fe200078e0207 */
[----:B------:R-:W-:-:S04]  /*2840*/  ISETP.GT.AND P0, PT, R14, RZ, PT ;  /* 0x000000ff0e00720c */ /* 0x000fc80003f04270 */
[----:B------:R-:W-:-:S03]  /*2850*/  ISETP.GT.AND P2, PT, R0, RZ, P0 ;  /* 0x000000ff0000720c */ /* 0x000fc60000744270 */
[----:B------:R-:W-:Y:S10]  /*2860*/  @!P1 BRA `(.L_x_36) ;  /* 0x0000002c00249947 */ /* 0x000ff40003800000 */
[----:B------:R-:W0:Y:S01]  /*2870*/  LDC.64 R104, c[0x0][0x5b8] ;  /* 0x00016e00ff687b82 */ /* 0x000e220000000a00 */
[----:B------:R-:W-:-:S07]  /*2880*/  ULDC.64 UR4, c[0x0][0x5c0] ;  /* 0x0001700000047ab9 */ /* 0x000fce0000000a00 */
[----:B------:R-:W1:Y:S08]  /*2890*/  LDC.64 R106, c[0x0][0x5b0] ;  /* 0x00016c00ff6a7b82 */ /* 0x000e700000000a00 */
[----:B------:R-:W2:Y:S01]  /*28a0*/  LDC.64 R108, c[0x0][0x5a8] ;  /* 0x00016a00ff6c7b82 */ /* 0x000ea20000000a00 */
[-C--:B0-----:R-:W-:Y:S02]  /*28b0*/  IMAD R4, R9, R104.reuse, RZ ;  /* 0x0000006809047224 */ /* 0x081fe400078e02ff */
[----:B------:R-:W-:-:S04]  /*28c0*/  IMAD.WIDE.U32 R2, R19, R104, R92 ;  /* 0x0000006813027225 */ /* 0x000fc800078e005c */
[----:B------:R-:W-:Y:S01]  /*28d0*/  IMAD R103, R19, R105, R4 ;  /* 0x0000006913677224 */ /* 0x000fe200078e0204 */
[----:B------:R-:W-:Y:S01]  /*28e0*/  IADD3 R4, P1, R10, R2, RZ ;  /* 0x000000020a047210 */ /* 0x000fe20007f3e0ff */
[----:B-1----:R-:W-:-:S03]  /*28f0*/  IMAD R2, R21, R106, RZ ;  /* 0x0000006a15027224 */ /* 0x002fc600078e02ff */
[----:B------:R-:W-:Y:S01]  /*2900*/  IADD3.X R5, R11, R3, R103, P1, !PT ;  /* 0x000000030b057210 */ /* 0x000fe20000ffe467 */
[C---:B------:R-:W-:Y:S02]  /*2910*/  IMAD R105, R20.reuse, R107, R2 ;  /* 0x0000006b14697224 */ /* 0x040fe400078e0202 */
[----:B------:R-:W-:-:S04]  /*2920*/  IMAD.WIDE.U32 R2, R20, R106, R4 ;  /* 0x0000006a14027225 */ /* 0x000fc800078e0004 */
[----:B------:R-:W-:Y:S01]  /*2930*/  IMAD.IADD R3, R3, 0x1, R105 ;  /* 0x0000000103037824 */ /* 0x000fe200078e0269 */
[----:B--2---:R-:W-:-:S04]  /*2940*/  LEA R8, P1, R2, R108, 0x1 ;  /* 0x0000006c02087211 */ /* 0x004fc800078208ff */
[----:B------:R-:W-:-:S05]  /*2950*/  LEA.HI.X R9, R2, R109, R3, 0x1, P1 ;  /* 0x0000006d02097211 */ /* 0x000fca00008f0c03 */
[----:B------:R-:W2:Y:S01]  /*2960*/  @P2 LDG.E.LTC128B.U16 R15, desc[UR54][R8.64] ;  /* 0x00000036080f2981 */ /* 0x000ea2000c1e1520 */
[----:B------:R-:W-:Y:S01]  /*2970*/  IMAD.WIDE.U32 R2, R20, R106, R10 ;  /* 0x0000006a14027225 */ /* 0x000fe200078e000a */
[----:B------:R-:W-:Y:S02]  /*2980*/  BSSY B1, `(.L_x_37) ;  /* 0x0000015000017945 */ /* 0x000fe40003800000 */
[----:B------:R-:W-:-:S04]  /*2990*/  IADD3 R12, P1, R92, R2, RZ ;  /* 0x000000025c0c7210 */ /* 0x000fc80007f3e0ff */
[----:B------:R-:W-:Y:S02]  /*29a0*/  IADD3.X R13, R93, R105, R3, P1, !PT ;  /* 0x000000695d0d7210 */ /* 0x000fe40000ffe403 */
[----:B------:R-:W-:Y:S01]  /*29b0*/  LEA R6, P1, R102, UR4, 0x1 ;  /* 0x0000000466067c11 */ /* 0x000fe2000f8208ff */
[----:B------:R-:W-:-:S03]  /*29c0*/  IMAD.WIDE.U32 R12, R19, R104, R12 ;  /* 0x00000068130c7225 */ /* 0x000fc600078e000c */
[----:B------:R-:W-:Y:S02]  /*29d0*/  LEA.HI.X R7, R102, UR5, R7, 0x1, P1 ;  /* 0x0000000566077c11 */ /* 0x000fe400088f0c07 */
[----:B------:R-:W-:-:S04]  /*29e0*/  ISETP.GT.AND P1, PT, R14, 0x1, PT ;  /* 0x000000010e00780c */ /* 0x000fc80003f24270 */
[----:B------:R-:W-:Y:S01]  /*29f0*/  ISETP.GT.AND P3, PT, R0, RZ, P1 ;  /* 0x000000ff0000720c */ /* 0x000fe20000f64270 */
[----:B--2---:R-:W-:-:S04]  /*2a00*/  IMAD.U32 R2, R15, 0x10000, RZ ;  /* 0x000100000f027824 */ /* 0x004fc800078e00ff */
[----:B------:R-:W-:Y:S01]  /*2a10*/  FMUL R3, R2, R89 ;  /* 0x0000005902037220 */ /* 0x000fe20000400000 */
[----:B------:R-:W-:-:S03]  /*2a20*/  LEA R2, P4, R12, R108, 0x1 ;  /* 0x0000006c0c027211 */ /* 0x000fc600078808ff */
[----:B------:R-:W-:-:S05]  /*2a30*/  FFMA R3, R24, R88, R3 ;  /* 0x0000005818037223 */ /* 0x000fca0000000003 */
[----:B------:R-:W-:Y:S01]  /*2a40*/  F2FP.BF16.F32.PACK_AB R8, RZ, R3 ;  /* 0x00000003ff08723e */ /* 0x000fe200000010ff */
[----:B------:R-:W-:-:S03]  /*2a50*/  IMAD.IADD R3, R103, 0x1, R13 ;  /* 0x0000000167037824 */ /* 0x000fc600078e020d */
[----:B------:R-:W-:Y:S01]  /*2a60*/  PRMT R9, R8, 0x7610, R9 ;  /* 0x0000761008097816 */ /* 0x000fe20000000009 */
[----:B------:R-:W-:Y:S01]  /*2a70*/  IMAD.SHL.U32 R8, R106, 0x8, RZ ;  /* 0x000000086a087824 */ /* 0x000fe200078e00ff */
[----:B------:R-:W-:-:S03]  /*2a80*/  LEA.HI.X R3, R12, R109, R3, 0x1, P4 ;  /* 0x0000006d0c037211 */ /* 0x000fc600020f0c03 */
[----:B------:R0:W-:Y:S02]  /*2a90*/  @P2 STG.E.U16 desc[UR54][R6.64], R9 ;  /* 0x0000000906002986 */ /* 0x0001e4000c101536 */
[----:B0-----:R-:W-:Y:S01]  /*2aa0*/  SHF.L.U64.HI R9, R106, 0x3, R107 ;  /* 0x000000036a097819 */ /* 0x001fe2000001026b */
[----:B------:R-:W-:Y:S06]  /*2ab0*/  @!P3 BRA `(.L_x_38) ;  /* 0x000000000004b947 */ /* 0x000fec0003800000 */
[----:B------:R0:W5:Y:S02]  /*2ac0*/  LDG.E.LTC128B.U16 R15, desc[UR54][R2.64+0x2] ;  /* 0x00000236020f7981 */ /* 0x000164000c1e1520 */
.L_x_38:
[----:B------:R-:W-:Y:S05]  /*2ad0*/  BSYNC B1 ;  /* 0x0000000000017941 */ /* 0x000fea0003800000 */
.L_x_37:
[----:B------:R-:W-:Y:S01]  /*2ae0*/  IMAD.WIDE.U32 R8, R20, R106, R8 ;  /* 0x0000006a14087225 */ /* 0x000fe200078e0008 */
[----:B------:R-:W-:-:S03]  /*2af0*/  ISETP.GT.AND P0, PT, R0, 0x8, P0 ;  /* 0x000000080000780c */ /* 0x000fc60000704270 */
[----:B-----5:R-:W-:Y:S01]  /*2b00*/  IMAD.U32 R12, R15, 0x10000, RZ ;  /* 0x000100000f0c7824 */ /* 0x020fe200078e00ff */
[----:B------:R-:W-:Y:S01]  /*2b10*/  IADD3 R4, P2, R4, R8, RZ ;  /* 0x0000000804047210 */ /* 0x000fe20007f5e0ff */
[----:B------:R-:W-:Y:S02]  /*2b20*/  IMAD.IADD R105, R105, 0x1, R9 ;  /* 0x0000000169697824 */ /* 0x000fe400078e0209 */
[----:B------:R-:W-:Y:S02]  /*2b30*/  FMUL R12, R12, R89 ;  /* 0x000000590c0c7220 */ /* 0x000fe40000400000 */
[----:B------:R-:W-:Y:S02]  /*2b40*/  IMAD.X R5, R105, 0x1, R5, P2 ;  /* 0x0000000169057824 */ /* 0x000fe400010e0605 */
[----:B------:R-:W-:Y:S01]  /*2b50*/  FFMA R25, R25, R88, R12 ;  /* 0x0000005819197223 */ /* 0x000fe2000000000c */
[----:B------:R-:W-:-:S04]  /*2b60*/  LEA R12, P2, R4, R108, 0x1 ;  /* 0x0000006c040c7211 */ /* 0x000fc800078408ff */
[----:B------:R-:W-:Y:S01]  /*2b70*/  LEA.HI.X R13, R4, R109, R5, 0x1, P2 ;  /* 0x0000006d040d7211 */ /* 0x000fe200010f0c05 */
[----:B------:R-:W-:Y:S01]  /*2b80*/  @P3 IMAD.MOV.U32 R4, RZ, RZ, R6 ;  /* 0x000000ffff043224 */ /* 0x000fe200078e0006 */
[----:B------:R-:W-:Y:S01]  /*2b90*/  F2FP.BF16.F32.PACK_AB R25, RZ, R25 ;  /* 0x00000019ff19723e */ /* 0x000fe200000010ff */
[----:B------:R-:W-:-:S05]  /*2ba0*/  @P3 IMAD.MOV.U32 R5, RZ, RZ, R7 ;  /* 0x000000ffff053224 */ /* 0x000fca00078e0007 */
[----:B------:R1:W-:Y:S04]  /*2bb0*/  @P3 STG.E.U16 desc[UR54][R4.64+0x2], R25 ;  /* 0x0000021904003986 */ /* 0x0003e8000c101536 */
[----:B------:R-:W2:Y:S01]  /*2bc0*/  @P0 LDG.E.LTC128B.U16 R15, desc[UR54][R12.64] ;  /* 0x000000360c0f0981 */ /* 0x000ea2000c1e1520 */
[----:B------:R-:W-:Y:S01]  /*2bd0*/  IADD3 R10, P2, P3, R92, R8, R10 ;  /* 0x000000085c0a7210 */ /* 0x000fe20007b5e00a */
[----:B------:R-:W-:Y:S01]  /*2be0*/  BSSY B1, `(.L_x_39) ;  /* 0x0000011000017945 */ /* 0x000fe20003800000 */
[----:B------:R-:W-:Y:S02]  /*2bf0*/  ISETP.GT.AND P1, PT, R0, 0x8, P1 ;  /* 0x000000080000780c */ /* 0x000fe40000f24270 */
[----:B------:R-:W-:-:S03]  /*2c00*/  IADD3.X R11, R93, R105, R11, P2, P3 ;  /* 0x000000695d0b7210 */ /* 0x000fc600017e640b */
[----:B------:R-:W-:Y:S01]  /*2c10*/  IMAD.WIDE.U32 R10, R19, R104, R10 ;  /* 0x00000068130a7225 */ /* 0x000fe200078e000a */
[----:B------:R-:W-:-:S03]  /*2c20*/  SHF.L.U64.HI R19, R95, 0x1, R94 ;  /* 0x000000015f137819 */ /* 0x000fc6000001025e */
[----:B------:R-:W-:Y:S01]  /*2c30*/  IMAD.IADD R11, R103, 0x1, R11 ;  /* 0x00000001670b7824 */ /* 0x000fe200078e020b */
[----:B-1----:R-:W-:-:S04]  /*2c40*/  LEA R4, P3, R10, R108, 0x1 ;  /* 0x0000006c0a047211 */ /* 0x002fc800078608ff */
[----:B------:R-:W-:Y:S01]  /*2c50*/  LEA.HI.X R5, R10, R109, R11, 0x1, P3 ;  /* 0x0000006d0a057211 */ /* 0x000fe200018f0c0b */
[----:B--2---:R-:W-:-:S04]  /*2c60*/  IMAD.U32 R8, R15, 0x10000, RZ ;  /* 0x000100000f087824 */ /* 0x004fc800078e00ff */
[----:B------:R-:W-:Y:S01]  /*2c70*/  FMUL R9, R8, R89 ;  /* 0x0000005908097220 */ /* 0x000fe20000400000 */
[----:B------:R-:W-:-:S03]  /*2c80*/  LEA R8, P2, R95, R6, 0x1 ;  /* 0x000000065f087211 */ /* 0x000fc600078408ff */
[----:B------:R-:W-:-:S05]  /*2c90*/  FFMA R9, R26, R88, R9 ;  /* 0x000000581a097223 */ /* 0x000fca0000000009 */
[----:B------:R-:W-:Y:S01]  /*2ca0*/  F2FP.BF16.F32.PACK_AB R12, RZ, R9 ;  /* 0x00000009ff0c723e */ /* 0x000fe200000010ff */
[----:B------:R-:W-:-:S05]  /*2cb0*/  IMAD.X R9, R19, 0x1, R7, P2 ;  /* 0x0000000113097824 */ /* 0x000fca00010e0607 */
[----:B------:R1:W-:Y:S01]  /*2cc0*/  @P0 STG.E.U16 desc[UR54][R8.64], R12 ;  /* 0x0000000c08000986 */ /* 0x0003e2000c101536 */
[----:B------:R-:W-:Y:S05]  /*2cd0*/  @!P1 BRA `(.L_x_40) ;  /* 0x0000000000049947 */ /* 0x000fea0003800000 */
[----:B------:R2:W5:Y:S02]  /*2ce0*/  LDG.E.LTC128B.U16 R15, desc[UR54][R4.64+0x2] ;  /* 0x00000236040f7981 */ /* 0x000564000c1e1520 */
.L_x_40:
[----:B------:R-:W-:Y:S05]  /*2cf0*/  BSYNC B1 ;  /* 0x0000000000017941 */ /* 0x000fea0003800000 */
.L_x_39:
[----:B-----5:R-:W-:Y:S01]  /*2d00*/  IMAD.U32 R10, R15, 0x10000, RZ ;  /* 0x000100000f0a7824 */ /* 0x020fe200078e00ff */
[----:B------:R-:W-:Y:S01]  /*2d10*/  ISETP.GT.AND P0, PT, R14, 0x8, PT ;  /* 0x000000080e00780c */ /* 0x000fe20003f04270 */
[----:B------:R-:W-:Y:S02]  /*2d20*/  BSSY B1, `(.L_x_41) ;  /* 0x0000008000017945 */ /* 0x000fe40003800000 */
[----:B------:R-:W-:Y:S01]  /*2d30*/  FMUL R10, R10, R89 ;  /* 0x000000590a0a7220 */ /* 0x000fe20000400000 */
[----:B------:R-:W-:-:S03]  /*2d40*/  ISETP.GT.AND P2, PT, R0, RZ, P0 ;  /* 0x000000ff0000720c */ /* 0x000fc60000744270 */
[----:B------:R-:W-:-:S05]  /*2d50*/  FFMA R10, R27, R88, R10 ;  /* 0x000000581b0a7223 */ /* 0x000fca000000000a */
[----:B------:R-:W-:-:S05]  /*2d60*/  F2FP.BF16.F32.PACK_AB R10, RZ, R10 ;  /* 0x0000000aff0a723e */ /* 0x000fca00000010ff */
[----:B------:R3:W-:Y:S01]  /*2d70*/  @P1 STG.E.U16 desc[UR54][R8.64+0x2], R10 ;  /* 0x0000020a08001986 */ /* 0x0007e2000c101536 */
[----:B------:R-:W-:Y:S05]  /*2d80*/  @!P2 BRA `(.L_x_42) ;  /* 0x000000000004a947 */ /* 0x000fea0003800000 */
[----:B------:R4:W5:Y:S02]  /*2d90*/  LDG.E.LTC128B.U16 R15, desc[UR54][R2.64+0x10] ;  /* 0x00001036020f7981 */ /* 0x000964000c1e1520 */
.L_x_42:
[----:B------:R-:W-:Y:S05]  /*2da0*/  BSYNC B1 ;  /* 0x0000000000017941 */ /* 0x000fea0003800000 */
.L_x_41:
[----:B---3-5:R-:W-:Y:S01]  /*2db0*/  IMAD.U32 R10, R15, 0x10000, RZ ;  /* 0x000100000f0a7824 */ /* 0x028fe200078e00ff */
        /* <DEDUP_REMOVED lines=9> */
.L_x_44:
[----:B------:R-:W-:Y:S05]  /*2e50*/  BSYNC B1 ;  /* 0x0000000000017941 */ /* 0x000fea0003800000 */
.L_x_43:
[----:B-----5:R-:W-:Y:S01]  /*2e60*/  IMAD.U32 R10, R15, 0x10000, RZ ;  /* 0x000100000f0a7824 */ /* 0x020fe200078e00ff */
[----:B------:R-:W-:Y:S01]  /*2e70*/  ISETP.GT.AND P0, PT, R0, 0x8, P0 ;  /* 0x000000080000780c */ /* 0x000fe20000704270 */
[----:B------:R-:W-:Y:S02]  /*2e80*/  BSSY B1, `(.L_x_45) ;  /* 0x0000007000017945 */ /* 0x000fe40003800000 */
[----:B------:R-:W-:-:S04]  /*2e90*/  FMUL R10, R10, R89 ;  /* 0x000000590a0a7220 */ /* 0x000fc80000400000 */
[----:B------:R-:W-:-:S05]  /*2ea0*/  FFMA R10, R29, R88, R10 ;  /* 0x000000581d0a7223 */ /* 0x000fca000000000a */
[----:B------:R-:W-:-:S05]  /*2eb0*/  F2FP.BF16.F32.PACK_AB R10, RZ, R10 ;  /* 0x0000000aff0a723e */ /* 0x000fca00000010ff */
[----:B------:R0:W-:Y:S01]  /*2ec0*/  @P3 STG.E.U16 desc[UR54][R6.64+0x12], R10 ;  /* 0x0000120a06003986 */ /* 0x0001e2000c101536 */
[----:B------:R-:W-:Y:S05]  /*2ed0*/  @!P0 BRA `(.L_x_46) ;  /* 0x0000000000048947 */ /* 0x000fea0003800000 */
[----:B------:R0:W5:Y:S02]  /*2ee0*/  LDG.E.LTC128B.U16 R15, desc[UR54][R4.64+0x10] ;  /* 0x00001036040f7981 */ /* 0x000164000c1e1520 */
.L_x_46:
[----:B------:R-:W-:Y:S05]  /*2ef0*/  BSYNC B1 ;  /* 0x0000000000017941 */ /* 0x000fea0003800000 */
.L_x_45:
[----:B0----5:R-:W-:Y:S01]  /*2f00*/  IMAD.U32 R10, R15, 0x10000, RZ ;  /* 0x000100000f0a7824 */ /* 0x021fe200078e00ff */
[----:B------:R-:W-:Y:S01]  /*2f10*/  ISETP.GT.AND P1, PT, R0, 0x8, P1 ;  /* 0x000000080000780c */ /* 0x000fe20000f24270 */
[----:B------:R-:W-:Y:S02]  /*2f20*/  BSSY B1, `(.L_x_47) ;  /* 0x0000007000017945 */ /* 0x000fe40003800000 */
[----:B---3--:R-:W-:-:S04]  /*2f30*/  FMUL R11, R10, R89 ;  /* 0x000000590a0b7220 */ /* 0x008fc80000400000 */
[----:B------:R-:W-:-:S05]  /*2f40*/  FFMA R11, R30, R88, R11 ;  /* 0x000000581e0b7223 */ /* 0x000fca000000000b */
[----:B------:R-:W-:-:S05]  /*2f50*/  F2FP.BF16.F32.PACK_AB R11, RZ, R11 ;  /* 0x0000000bff0b723e */ /* 0x000fca00000010ff */
[----:B------:R0:W-:Y:S01]  /*2f60*/  @P0 STG.E.U16 desc[UR54][R8.64+0x10], R11 ;  /* 0x0000100b08000986 */ /* 0x0001e2000c101536 */
[----:B------:R-:W-:Y:S05]  /*2f70*/  @!P1 BRA `(.L_x_48) ;  /* 0x0000000000049947 */ /* 0x000fea0003800000 */
[----:B------:R3:W5:Y:S02]  /*2f80*/  LDG.E.LTC128B.U16 R15, desc[UR54][R4.64+0x12] ;  /* 0x00001236040f7981 */ /* 0x000764000c1e1520 */
.L_x_48:
[----:B------:R-:W-:Y:S05]  /*2f90*/  BSYNC B1 ;  /* 0x0000000000017941 */ /* 0x000fea0003800000 */
.L_x_47:
        /* <DEDUP_REMOVED lines=10> */
.L_x_50:
[----:B------:R-:W-:Y:S05]  /*3040*/  BSYNC B1 ;  /* 0x0000000000017941 */ /* 0x000fea0003800000 */
.L_x_49:
[----:B0----5:R-:W-:Y:S01]  /*3050*/  IMAD.U32 R10, R15, 0x10000, RZ ;  /* 0x000100000f0a7824 */ /* 0x021fe200078e00ff */
        /* <DEDUP_REMOVED lines=9> */
.L_x_52:
[----:B------:R-:W-:Y:S05]  /*30f0*/  BSYNC B1 ;  /* 0x0000000000017941 */ /* 0x000fea0003800000 */
.L_x_51:
        /* <DEDUP_REMOVED lines=9> */
.L_x_54:
[----:B------:R-:W-:Y:S05]  /*3190*/  BSYNC B1 ;  /* 0x0000000000017941 */ /* 0x000fea0003800000 */
.L_x_53:
[----:B0----5:R-:W-:Y:S01]  /*31a0*/  IMAD.U32 R10, R15, 0x10000, RZ ;  /* 0x000100000f0a7824 */ /* 0x021fe200078e00ff */
        /* <DEDUP_REMOVED lines=8> */
.L_x_56:
[----:B------:R-:W-:Y:S05]  /*3230*/  BSYNC B1 ;  /* 0x0000000000017941 */ /* 0x000fea0003800000 */
.L_x_55:
        /* <DEDUP_REMOVED lines=10> */
.L_x_58:
[----:B------:R-:W-:Y:S05]  /*32e0*/  BSYNC B1 ;  /* 0x0000000000017941 */ /* 0x000fea0003800000 */
.L_x_57:
        /* <DEDUP_REMOVED lines=10> */
.L_x_60:
[----:B------:R-:W-:Y:S05]  /*3390*/  BSYNC B1 ;  /* 0x0000000000017941 */ /* 0x000fea0003800000 */
.L_x_59:
        /* <DEDUP_REMOVED lines=9> */
.L_x_62:
[----:B------:R-:W-:Y:S05]  /*3430*/  BSYNC B1 ;  /* 0x0000000000017941 */ /* 0x000fea0003800000 */
.L_x_61:
        /* <DEDUP_REMOVED lines=9> */
.L_x_64:
[----:B------:R-:W-:Y:S05]  /*34d0*/  BSYNC B1 ;  /* 0x0000000000017941 */ /* 0x000fea0003800000 */
.L_x_63:
        /* <DEDUP_REMOVED lines=10> */
.L_x_66:
[----:B------:R-:W-:Y:S05]  /*3580*/  BSYNC B1 ;  /* 0x0000000000017941 */ /* 0x000fea0003800000 */
.L_x_65:
        /* <DEDUP_REMOVED lines=10> */
.L_x_68:
[----:B------:R-:W-:Y:S05]  /*3630*/  BSYNC B1 ;  /* 0x0000000000017941 */ /* 0x000fea0003800000 */
.L_x_67:
        /* <DEDUP_REMOVED lines=9> */
.L_x_70:
[----:B------:R-:W-:Y:S05]  /*36d0*/  BSYNC B1 ;  /* 0x0000000000017941 */ /* 0x000fea0003800000 */
.L_x_69:
        /* <DEDUP_REMOVED lines=9> */
.L_x_72:
[----:B------:R-:W-:Y:S05]  /*3770*/  BSYNC B1 ;  /* 0x0000000000017941 */ /* 0x000fea0003800000 */
.L_x_71:
        /* <DEDUP_REMOVED lines=10> */
.L_x_74:
[----:B------:R-:W-:Y:S05]  /*3820*/  BSYNC B1 ;  /* 0x0000000000017941 */ /* 0x000fea0003800000 */
.L_x_73:
        /* <DEDUP_REMOVED lines=10> */
.L_x_76:
[----:B------:R-:W-:Y:S05]  /*38d0*/  BSYNC B1 ;  /* 0x0000000000017941 */ /* 0x000fea0003800000 */
.L_x_75:
        /* <DEDUP_REMOVED lines=9> */
.L_x_78:
[----:B------:R-:W-:Y:S05]  /*3970*/  BSYNC B1 ;  /* 0x0000000000017941 */ /* 0x000fea0003800000 */
.L_x_77:
        /* <DEDUP_REMOVED lines=9> */
.L_x_80:
[----:B------:R-:W-:Y:S05]  /*3a10*/  BSYNC B1 ;  /* 0x0000000000017941 */ /* 0x000fea0003800000 */
.L_x_79:
        /* <DEDUP_REMOVED lines=10> */
.L_x_82:
[----:B------:R-:W-:Y:S05]  /*3ac0*/  BSYNC B1 ;  /* 0x0000000000017941 */ /* 0x000fea0003800000 */
.L_x_81:
        /* <DEDUP_REMOVED lines=10> */
.L_x_84:
[----:B------:R-:W-:Y:S05]  /*3b70*/  BSYNC B1 ;  /* 0x0000000000017941 */ /* 0x000fea0003800000 */
.L_x_83:
        /* <DEDUP_REMOVED lines=9> */
.L_x_86:
[----:B------:R-:W-:Y:S05]  /*3c10*/  BSYNC B1 ;  /* 0x0000000000017941 */ /* 0x000fea0003800000 */
.L_x_85:
        /* <DEDUP_REMOVED lines=9> */
.L_x_88:
[----:B------:R-:W-:Y:S05]  /*3cb0*/  BSYNC B1 ;  /* 0x0000000000017941 */ /* 0x000fea0003800000 */
.L_x_87:
        /* <DEDUP_REMOVED lines=10> */
.L_x_90:
[----:B------:R-:W-:Y:S05]  /*3d60*/  BSYNC B1 ;  /* 0x0000000000017941 */ /* 0x000fea0003800000 */
.L_x_89:
        /* <DEDUP_REMOVED lines=10> */
.L_x_92:
[----:B------:R-:W-:Y:S05]  /*3e10*/  BSYNC B1 ;  /* 0x0000000000017941 */ /* 0x000fea0003800000 */
.L_x_91:
        /* <DEDUP_REMOVED lines=9> */
.L_x_94:
[----:B------:R-:W-:Y:S05]  /*3eb0*/  BSYNC B1 ;  /* 0x0000000000017941 */ /* 0x000fea0003800000 */
.L_x_93:
        /* <DEDUP_REMOVED lines=9> */
.L_x_96:
[----:B------:R-:W-:Y:S05]  /*3f50*/  BSYNC B1 ;  /* 0x0000000000017941 */ /* 0x000fea0003800000 */
.L_x_95:
        /* <DEDUP_REMOVED lines=10> */
.L_x_98:
[----:B------:R-:W-:Y:S05]  /*4000*/  BSYNC B1 ;  /* 0x0000000000017941 */ /* 0x000fea0003800000 */
.L_x_97:
        /* <DEDUP_REMOVED lines=10> */
.L_x_100:
[----:B------:R-:W-:Y:S05]  /*40b0*/  BSYNC B1 ;  /* 0x0000000000017941 */ /* 0x000fea0003800000 */
.L_x_99:
        /* <DEDUP_REMOVED lines=9> */
.L_x_102:
[----:B------:R-:W-:Y:S05]  /*4150*/  BSYNC B1 ;  /* 0x0000000000017941 */ /* 0x000fea0003800000 */
.L_x_101:
        /* <DEDUP_REMOVED lines=9> */
.L_x_104:
[----:B------:R-:W-:Y:S05]  /*41f0*/  BSYNC B1 ;  /* 0x0000000000017941 */ /* 0x000fea0003800000 */
.L_x_103:
        /* <DEDUP_REMOVED lines=10> */
.L_x_106:
[----:B------:R-:W-:Y:S05]  /*42a0*/  BSYNC B1 ;  /* 0x0000000000017941 */ /* 0x000fea0003800000 */
.L_x_105:
        /* <DEDUP_REMOVED lines=10> */
.L_x_108:
[----:B------:R-:W-:Y:S05]  /*4350*/  BSYNC B1 ;  /* 0x0000000000017941 */ /* 0x000fea0003800000 */
.L_x_107:
        /* <DEDUP_REMOVED lines=9> */
.L_x_110:
[----:B------:R-:W-:Y:S05]  /*43f0*/  BSYNC B1 ;  /* 0x0000000000017941 */ /* 0x000fea0003800000 */
.L_x_109:
        /* <DEDUP_REMOVED lines=9> */
.L_x_112:
[----:B------:R-:W-:Y:S05]  /*4490*/  BSYNC B1 ;  /* 0x0000000000017941 */ /* 0x000fea0003800000 */
.L_x_111:
        /* <DEDUP_REMOVED lines=10> */
.L_x_114:
[----:B------:R-:W-:Y:S05]  /*4540*/  BSYNC B1 ;  /* 0x0000000000017941 */ /* 0x000fea0003800000 */
.L_x_113:
        /* <DEDUP_REMOVED lines=10> */
.L_x_116:
[----:B------:R-:W-:Y:S05]  /*45f0*/  BSYNC B1 ;  /* 0x0000000000017941 */ /* 0x000fea0003800000 */
.L_x_115:
        /* <DEDUP_REMOVED lines=9> */
.L_x_118:
[----:B------:R-:W-:Y:S05]  /*4690*/  BSYNC B1 ;  /* 0x0000000000017941 */ /* 0x000fea0003800000 */
.L_x_117:
        /* <DEDUP_REMOVED lines=9> */
.L_x_120:
[----:B------:R-:W-:Y:S05]  /*4730*/  BSYNC B1 ;  /* 0x0000000000017941 */ /* 0x000fea0003800000 */
.L_x_119:
        /* <DEDUP_REMOVED lines=10> */
.L_x_122:
[----:B------:R-:W-:Y:S05]  /*47e0*/  BSYNC B1 ;  /* 0x0000000000017941 */ /* 0x000fea0003800000 */
.L_x_121:
        /* <DEDUP_REMOVED lines=10> */
.L_x_124:
[----:B------:R-:W-:Y:S05]  /*4890*/  BSYNC B1 ;  /* 0x0000000000017941 */ /* 0x000fea0003800000 */
.L_x_123:
        /* <DEDUP_REMOVED lines=9> */
.L_x_126:
[----:B------:R-:W-:Y:S05]  /*4930*/  BSYNC B1 ;  /* 0x0000000000017941 */ /* 0x000fea0003800000 */
.L_x_125:
        /* <DEDUP_REMOVED lines=9> */
.L_x_128:
[----:B------:R-:W-:Y:S05]  /*49d0*/  BSYNC B1 ;  /* 0x0000000000017941 */ /* 0x000fea0003800000 */
.L_x_127:
        /* <DEDUP_REMOVED lines=10> */
.L_x_130:
[----:B------:R-:W-:Y:S05]  /*4a80*/  BSYNC B1 ;  /* 0x0000000000017941 */ /* 0x000fea0003800000 */
.L_x_129:
        /* <DEDUP_REMOVED lines=10> */
.L_x_132:
[----:B------:R-:W-:Y:S05]  /*4b30*/  BSYNC B1 ;  /* 0x0000000000017941 */ /* 0x000fea0003800000 */
.L_x_131:
        /* <DEDUP_REMOVED lines=9> */
.L_x_134:
[----:B------:R-:W-:Y:S05]  /*4bd0*/  BSYNC B1 ;  /* 0x0000000000017941 */ /* 0x000fea0003800000 */
.L_x_133:
        /* <DEDUP_REMOVED lines=9> */
.L_x_136:
[----:B------:R-:W-:Y:S05]  /*4c70*/  BSYNC B1 ;  /* 0x0000000000017941 */ /* 0x000fea0003800000 */
.L_x_135:
        /* <DEDUP_REMOVED lines=10> */
.L_x_138:
[----:B------:R-:W-:Y:S05]  /*4d20*/  BSYNC B1 ;  /* 0x0000000000017941 */ /* 0x000fea0003800000 */
.L_x_137:
        /* <DEDUP_REMOVED lines=10> */
.L_x_140:
[----:B------:R-:W-:Y:S05]  /*4dd0*/  BSYNC B1 ;  /* 0x0000000000017941 */ /* 0x000fea0003800000 */
.L_x_139:
        /* <DEDUP_REMOVED lines=9> */
.L_x_142:
[----:B------:R-:W-:Y:S05]  /*4e70*/  BSYNC B1 ;  /* 0x0000000000017941 */ /* 0x000fea0003800000 */
.L_x_141:
        /* <DEDUP_REMOVED lines=9> */
.L_x_144:
[----:B------:R-:W-:Y:S05]  /*4f10*/  BSYNC B1 ;  /* 0x0000000000017941 */ /* 0x000fea0003800000 */
.L_x_143:
        /* <DEDUP_REMOVED lines=10> */
.L_x_146:
[----:B------:R-:W-:Y:S05]  /*4fc0*/  BSYNC B1 ;  /* 0x0000000000017941 */ /* 0x000fea0003800000 */
.L_x_145:
        /* <DEDUP_REMOVED lines=10> */
.L_x_148:
[----:B------:R-:W-:Y:S05]  /*5070*/  BSYNC B1 ;  /* 0x0000000000017941 */ /* 0x000fea0003800000 */
.L_x_147:
        /* <DEDUP_REMOVED lines=9> */
.L_x_150:
[----:B------:R-:W-:Y:S05]  /*5110*/  BSYNC B1 ;  /* 0x0000000000017941 */ /* 0x000fea0003800000 */
.L_x_149:
        /* <DEDUP_REMOVED lines=9> */
.L_x_152:
[----:B------:R-:W-:Y:S05]  /*51b0*/  BSYNC B1 ;  /* 0x0000000000017941 */ /* 0x000fea0003800000 */
.L_x_151:
        /* <DEDUP_REMOVED lines=10> */
.L_x_154:
[----:B------:R-:W-:Y:S05]  /*5260*/  BSYNC B1 ;  /* 0x0000000000017941 */ /* 0x000fea0003800000 */
.L_x_153:
        /* <DEDUP_REMOVED lines=10> */
.L_x_156:
[----:B------:R-:W-:Y:S05]  /*5310*/  BSYNC B1 ;  /* 0x0000000000017941 */ /* 0x000fea0003800000 */
.L_x_155:
[----:B0---45:R-:W-:Y:S01]  /*5320*/  IMAD.U32 R2, R15, 0x10000, RZ ;  /* 0x000100000f027824 */ /* 0x031fe200078e00ff */
        /* <DEDUP_REMOVED lines=8> */
.L_x_158:
[----:B------:R-:W-:Y:S05]  /*53b0*/  BSYNC B1 ;  /* 0x0000000000017941 */ /* 0x000fea0003800000 */
.L_x_157:
[----:B0----5:R-:W-:Y:S01]  /*53c0*/  IMAD.U32 R2, R15, 0x10000, RZ ;  /* 0x000100000f027824 */ /* 0x021fe200078e00ff */
[----:B------:R-:W-:Y:S01]  /*53d0*/  ISETP.GT.AND P1, PT, R0, 0x8, P1 ;  /* 0x000000080000780c */ /* 0x000fe20000f24270 */
[----:B------:R-:W-:Y:S02]  /*53e0*/  BSSY B1, `(.L_x_159) ;  /* 0x000000a000017945 */ /* 0x000fe40003800000 */
[----:B------:R-:W-:Y:S01]  /*53f0*/  FMUL R3, R2, R89 ;  /* 0x0000005902037220 */ /* 0x000fe20000400000 */
[----:B------:R-:W-:-:S03]  /*5400*/  @P0 IMAD.MOV.U32 R2, RZ, RZ, R8 ;  /* 0x000000ffff020224 */ /* 0x000fc600078e0008 */
[----:B------:R-:W-:-:S05]  /*5410*/  FFMA R3, R86, R88, R3 ;  /* 0x0000005856037223 */ /* 0x000fca0000000003 */
[----:B------:R-:W-:-:S04]  /*5420*/  F2FP.BF16.F32.PACK_AB R3, RZ, R3 ;  /* 0x00000003ff03723e */ /* 0x000fc800000010ff */
[----:B------:R-:W-:Y:S01]  /*5430*/  PRMT R6, R3, 0x7610, R6 ;  /* 0x0000761003067816 */ /* 0x000fe20000000006 */
[----:B------:R-:W-:-:S05]  /*5440*/  @P0 IMAD.MOV.U32 R3, RZ, RZ, R9 ;  /* 0x000000ffff030224 */ /* 0x000fca00078e0009 */
[----:B------:R0:W-:Y:S01]  /*5450*/  @P0 STG.E.U16 desc[UR54][R2.64+0xf0], R6 ;  /* 0x0000f00602000986 */ /* 0x0001e2000c101536 */
[----:B------:R-:W-:Y:S05]  /*5460*/  @!P1 BRA `(.L_x_160) ;  /* 0x0000000000049947 */ /* 0x000fea0003800000 */
[----:B------:R0:W5:Y:S02]  /*5470*/  LDG.E.LTC128B.U16 R15, desc[UR54][R4.64+0xf2] ;  /* 0x0000f236040f7981 */ /* 0x000164000c1e1520 */
.L_x_160:
[----:B------:R-:W-:Y:S05]  /*5480*/  BSYNC B1 ;  /* 0x0000000000017941 */ /* 0x000fea0003800000 */
.L_x_159:
[----:B------:R-:W-:Y:S05]  /*5490*/  @!P1 BRA `(.L_x_161) ;  /* 0x0000001000b09947 */ /* 0x000fea0003800000 */
[----:B-----5:R-:W-:-:S04]  /*54a0*/  IMAD.U32 R0, R15, 0x10000, RZ ;  /* 0x000100000f007824 */ /* 0x020fc800078e00ff */
[----:B------:R-:W-:-:S04]  /*54b0*/  FMUL R0, R0, R89 ;  /* 0x0000005900007220 */ /* 0x000fc80000400000 */
[----:B------:R-:W-:-:S05]  /*54c0*/  FFMA R0, R87, R88, R0 ;  /* 0x0000005857007223 */ /* 0x000fca0000000000 */
[----:B------:R-:W-:-:S05]  /*54d0*/  F2FP.BF16.F32.PACK_AB R0, RZ, R0 ;  /* 0x00000000ff00723e */ /* 0x000fca00000010ff */
[----:B------:R0:W-:Y:S01]  /*54e0*/  STG.E.U16 desc[UR54][R8.64+0xf2], R0 ;  /* 0x0000f20008007986 */ /* 0x0001e2000c101536 */
[----:B------:R-:W-:Y:S05]  /*54f0*/  BRA `(.L_x_161) ;  /* 0x0000001000987947 */ /* 0x000fea0003800000 */
.L_x_36:
[----:B------:R-:W-:Y:S01]  /*5500*/  ISETP.GT.AND P3, PT, R14, 0x1, PT ;  /* 0x000000010e00780c */ /* 0x000fe20003f64270 */
[----:B------:R-:W-:Y:S01]  /*5510*/  ULDC.64 UR4, c[0x0][0x5c0] ;  /* 0x0001700000047ab9 */ /* 0x000fe20000000a00 */
[-C--:B------:R-:W-:Y:S01]  /*5520*/  FMUL R24, R24, R88.reuse ;  /* 0x0000005818187220 */ /* 0x080fe20000400000 */
[-C--:B------:R-:W-:Y:S01]  /*5530*/  FMUL R25, R25, R88.reuse ;  /* 0x0000005819197220 */ /* 0x080fe20000400000 */
[----:B------:R-:W-:Y:S01]  /*5540*/  ISETP.GT.AND P1, PT, R0, RZ, P3 ;  /* 0x000000ff0000720c */ /* 0x000fe20001f24270 */
[-C--:B------:R-:W-:Y:S01]  /*5550*/  FMUL R26, R26, R88.reuse ;  /* 0x000000581a1a7220 */ /* 0x080fe20000400000 */
[----:B------:R-:W-:Y:S01]  /*5560*/  LEA R2, P4, R102, UR4, 0x1 ;  /* 0x0000000466027c11 */ /* 0x000fe2000f8808ff */
[----:B------:R-:W-:Y:S01]  /*5570*/  FMUL R27, R27, R88 ;  /* 0x000000581b1b7220 */ /* 0x000fe20000400000 */
[----:B------:R-:W-:Y:S01]  /*5580*/  F2FP.BF16.F32.PACK_AB R24, RZ, R24 ;  /* 0x00000018ff18723e */ /* 0x000fe200000010ff */
[-C--:B------:R-:W-:Y:S01]  /*5590*/  FMUL R28, R28, R88.reuse ;  /* 0x000000581c1c7220 */ /* 0x080fe20000400000 */
[----:B------:R-:W-:Y:S01]  /*55a0*/  LEA.HI.X R3, R102, UR5, R7, 0x1, P4 ;  /* 0x0000000566037c11 */ /* 0x000fe2000a0f0c07 */
[-C--:B------:R-:W-:Y:S01]  /*55b0*/  FMUL R29, R29, R88.reuse ;  /* 0x000000581d1d7220 */ /* 0x080fe20000400000 */
[----:B------:R-:W-:Y:S01]  /*55c0*/  F2FP.BF16.F32.PACK_AB R25, RZ, R25 ;  /* 0x00000019ff19723e */ /* 0x000fe200000010ff */
[-C--:B------:R-:W-:Y:S01]  /*55d0*/  FMUL R30, R30, R88.reuse ;  /* 0x000000581e1e7220 */ /* 0x080fe20000400000 */
[----:B------:R-:W-:Y:S01]  /*55e0*/  SHF.L.U64.HI R5, R95, 0x1, R94 ;  /* 0x000000015f057819 */ /* 0x000fe2000001025e */
[----:B------:R-:W-:Y:S01]  /*55f0*/  @P2 STG.E.U16 desc[UR54][R2.64], R24 ;  /* 0x0000001802002986 */ /* 0x000fe2000c101536 */
[----:B------:R-:W-:Y:S01]  /*5600*/  ISETP.GT.AND P2, PT, R0, 0x8, P0 ;  /* 0x000000080000780c */ /* 0x000fe20000744270 */
[----:B------:R-:W-:Y:S01]  /*5610*/  FMUL R31, R31, R88 ;  /* 0x000000581f1f7220 */ /* 0x000fe20000400000 */
[----:B------:R-:W-:Y:S01]  /*5620*/  LEA R4, P5, R95, R2, 0x1 ;  /* 0x000000025f047211 */ /* 0x000fe200078a08ff */
[----:B------:R-:W-:Y:S01]  /*5630*/  @P1 STG.E.U16 desc[UR54][R2.64+0x2], R25 ;  /* 0x0000021902001986 */ /* 0x000fe2000c101536 */
[----:B------:R-:W-:Y:S01]  /*5640*/  ISETP.GT.AND P1, PT, R14, 0x8, PT ;  /* 0x000000080e00780c */ /* 0x000fe20003f24270 */
[-C--:B------:R-:W-:Y:S01]  /*5650*/  FMUL R32, R32, R88.reuse ;  /* 0x0000005820207220 */ /* 0x080fe20000400000 */
[----:B------:R-:W-:Y:S01]  /*5660*/  ISETP.GT.AND P3, PT, R0, 0x8, P3 ;  /* 0x000000080000780c */ /* 0x000fe20001f64270 */
[----:B------:R-:W-:Y:S01]  /*5670*/  IMAD.X R5, R5, 0x1, R3, P5 ;  /* 0x0000000105057824 */ /* 0x000fe200028e0603 */
[----:B------:R-:W-:Y:S01]  /*5680*/  ISETP.GT.AND P0, PT, R14, 0x9, PT ;  /* 0x000000090e00780c */ /* 0x000fe20003f04270 */
[-C--:B------:R-:W-:Y:S01]  /*5690*/  FMUL R33, R33, R88.reuse ;  /* 0x0000005821217220 */ /* 0x080fe20000400000 */
[----:B------:R-:W-:Y:S01]  /*56a0*/  ISETP.GT.AND P4, PT, R0, RZ, P1 ;  /* 0x000000ff0000720c */ /* 0x000fe20000f84270 */
[-C--:B------:R-:W-:Y:S01]  /*56b0*/  FMUL R34, R34, R88.reuse ;  /* 0x0000005822227220 */ /* 0x080fe20000400000 */
[----:B------:R-:W-:Y:S01]  /*56c0*/  ISETP.GT.AND P5, PT, R0, RZ, P0 ;  /* 0x000000ff0000720c */ /* 0x000fe200007a4270 */
[----:B------:R-:W-:Y:S01]  /*56d0*/  FMUL R35, R35, R88 ;  /* 0x0000005823237220 */ /* 0x000fe20000400000 */
[----:B------:R-:W-:Y:S01]  /*56e0*/  F2FP.BF16.F32.PACK_AB R26, RZ, R26 ;  /* 0x0000001aff1a723e */ /* 0x000fe200000010ff */
[-C--:B------:R-:W-:Y:S01]  /*56f0*/  FMUL R36, R36, R88.reuse ;  /* 0x0000005824247220 */ /* 0x080fe20000400000 */
[----:B------:R-:W-:Y:S01]  /*5700*/  F2FP.BF16.F32.PACK_AB R27, RZ, R27 ;  /* 0x0000001bff1b723e */ /* 0x000fe200000010ff */
[----:B------:R-:W-:Y:S01]  /*5710*/  FMUL R37, R37, R88 ;  /* 0x0000005825257220 */ /* 0x000fe20000400000 */
[----:B------:R-:W-:Y:S01]  /*5720*/  F2FP.BF16.F32.PACK_AB R28, RZ, R28 ;  /* 0x0000001cff1c723e */ /* 0x000fe200000010ff */
[----:B------:R-:W-:Y:S01]  /*5730*/  @P2 STG.E.U16 desc[UR54][R4.64], R26 ;  /* 0x0000001a04002986 */ /* 0x000fe2000c101536 */
[----:B------:R-:W-:Y:S01]  /*5740*/  ISETP.GT.AND P1, PT, R0, 0x8, P1 ;  /* 0x000000080000780c */ /* 0x000fe20000f24270 */
[-C--:B------:R-:W-:Y:S01]  /*5750*/  FMUL R38, R38, R88.reuse ;  /* 0x0000005826267220 */ /* 0x080fe20000400000 */
[----:B------:R-:W-:Y:S01]  /*5760*/  F2FP.BF16.F32.PACK_AB R29, RZ, R29 ;  /* 0x0000001dff1d723e */ /* 0x000fe200000010ff */
[----:B------:R-:W-:Y:S01]  /*5770*/  @P3 STG.E.U16 desc[UR54][R4.64+0x2], R27 ;  /* 0x0000021b04003986 */ /* 0x000fe2000c101536 */
[----:B------:R-:W-:Y:S01]  /*5780*/  ISETP.GT.AND P3, PT, R14, 0x10, PT ;  /* 0x000000100e00780c */ /* 0x000fe20003f64270 */
[-C--:B------:R-:W-:Y:S01]  /*5790*/  FMUL R39, R39, R88.reuse ;  /* 0x0000005827277220 */ /* 0x080fe20000400000 */
[----:B------:R-:W-:Y:S01]  /*57a0*/  ISETP.GT.AND P2, PT, R0, 0x8, P0 ;  /* 0x000000080000780c */ /* 0x000fe20000744270 */
[----:B------:R-:W-:Y:S01]  /*57b0*/  @P4 STG.E.U16 desc[UR54][R2.64+0x10], R28 ;  /* 0x0000101c02004986 */ /* 0x000fe2000c101536 */
[----:B------:R-:W-:Y:S01]  /*57c0*/  ISETP.GT.AND P0, PT, R14, 0x11, PT ;  /* 0x000000110e00780c */ /* 0x000fe20003f04270 */
[-C--:B------:R-:W-:Y:S01]  /*57d0*/  FMUL R40, R40, R88.reuse ;  /* 0x0000005828287220 */ /* 0x080fe20000400000 */
[C---:B------:R-:W-:Y:S01]  /*57e0*/  ISETP.GT.AND P4, PT, R0.reuse, RZ, P3 ;  /* 0x000000ff0000720c */ /* 0x040fe20001f84270 */
[----:B------:R-:W-:Y:S01]  /*57f0*/  @P5 STG.E.U16 desc[UR54][R2.64+0x12], R29 ;  /* 0x0000121d02005986 */ /* 0x000fe2000c101536 */
        /* <DEDUP_REMOVED lines=153> */
[----:B------:R-:W-:Y:S01]  /*6190*/  FMUL R87, R87, R88 ;  /* 0x0000005857577220 */ /* 0x000fe20000400000 */
[----:B------:R-:W-:Y:S01]  /*61a0*/  ISETP.GT.AND P2, PT, R0, 0x8, P0 ;  /* 0x000000080000780c */ /* 0x000fe20000744270 */
[----:B------:R-:W-:Y:S01]  /*61b0*/  @P4 STG.E.U16 desc[UR54][R2.64+0x90], R60 ;  /* 0x0000903c02004986 */ /* 0x000fe2000c101536 */
[----:B------:R-:W-:-:S02]  /*61c0*/  ISETP.GT.AND P0, PT, R14, 0x51, PT ;  /* 0x000000510e00780c */ /* 0x000fc40003f04270 */
[C---:B------:R-:W-:Y:S01]  /*61d0*/  ISETP.GT.AND P4, PT, R0.reuse, RZ, P3 ;  /* 0x000000ff0000720c */ /* 0x040fe20001f84270 */
[----:B------:R-:W-:Y:S01]  /*61e0*/  @P5 STG.E.U16 desc[UR54][R2.64+0x92], R61 ;  /* 0x0000923d02005986 */ /* 0x000fe2000c101536 */
[C---:B------:R-:W-:Y:S02]  /*61f0*/  ISETP.GT.AND P5, PT, R0.reuse, RZ, P0 ;  /* 0x000000ff0000720c */ /* 0x040fe400007a4270 */
[----:B------:R-:W-:Y:S02]  /*6200*/  F2FP.BF16.F32.PACK_AB R62, RZ, R62 ;  /* 0x0000003eff3e723e */ /* 0x000fe400000010ff */
[----:B------:R-:W-:Y:S02]  /*6210*/  F2FP.BF16.F32.PACK_AB R63, RZ, R63 ;  /* 0x0000003fff3f723e */ /* 0x000fe400000010ff */
[----:B------:R-:W-:Y:S01]  /*6220*/  F2FP.BF16.F32.PACK_AB R64, RZ, R64 ;  /* 0x00000040ff40723e */ /* 0x000fe200000010ff */
[----:B------:R-:W-:Y:S01]  /*6230*/  @P1 STG.E.U16 desc[UR54][R4.64+0x90], R62 ;  /* 0x0000903e04001986 */ /* 0x000fe2000c101536 */
[----:B------:R-:W-:-:S02]  /*6240*/  ISETP.GT.AND P1, PT, R0, 0x8, P3 ;  /* 0x000000080000780c */ /* 0x000fc40001f24270 */
[----:B------:R-:W-:Y:S01]  /*6250*/  F2FP.BF16.F32.PACK_AB R65, RZ, R65 ;  /* 0x00000041ff41723e */ /* 0x000fe200000010ff */
[----:B------:R-:W-:Y:S01]  /*6260*/  @P2 STG.E.U16 desc[UR54][R4.64+0x92], R63 ;  /* 0x0000923f04002986 */ /* 0x000fe2000c101536 */
[----:B------:R-:W-:Y:S02]  /*6270*/  ISETP.GT.AND P2, PT, R14, 0x58, PT ;  /* 0x000000580e00780c */ /* 0x000fe40003f44270 */
[----:B------:R-:W-:Y:S01]  /*6280*/  ISETP.GT.AND P0, PT, R0, 0x8, P0 ;  /* 0x000000080000780c */ /* 0x000fe20000704270 */
[----:B------:R-:W-:Y:S01]  /*6290*/  @P4 STG.E.U16 desc[UR54][R2.64+0xa0], R64 ;  /* 0x0000a04002004986 */ /* 0x000fe2000c101536 */
[----:B------:R-:W-:Y:S02]  /*62a0*/  ISETP.GT.AND P3, PT, R14, 0x59, PT ;  /* 0x000000590e00780c */ /* 0x000fe40003f64270 */
[C---:B------:R-:W-:Y:S01]  /*62b0*/  ISETP.GT.AND P4, PT, R0.reuse, RZ, P2 ;  /* 0x000000ff0000720c */ /* 0x040fe20001784270 */
[----:B------:R-:W-:Y:S01]  /*62c0*/  @P5 STG.E.U16 desc[UR54][R2.64+0xa2], R65 ;  /* 0x0000a24102005986 */ /* 0x000fe2000c101536 */
[----:B------:R-:W-:-:S02]  /*62d0*/  ISETP.GT.AND P5, PT, R0, RZ, P3 ;  /* 0x000000ff0000720c */ /* 0x000fc40001fa4270 */
[----:B------:R-:W-:Y:S02]  /*62e0*/  F2FP.BF16.F32.PACK_AB R66, RZ, R66 ;  /* 0x00000042ff42723e */ /* 0x000fe400000010ff */
[----:B------:R-:W-:Y:S02]  /*62f0*/  F2FP.BF16.F32.PACK_AB R67, RZ, R67 ;  /* 0x00000043ff43723e */ /* 0x000fe400000010ff */
[----:B------:R-:W-:Y:S01]  /*6300*/  F2FP.BF16.F32.PACK_AB R68, RZ, R68 ;  /* 0x00000044ff44723e */ /* 0x000fe200000010ff */
[----:B------:R-:W-:Y:S01]  /*6310*/  @P1 STG.E.U16 desc[UR54][R4.64+0xa0], R66 ;  /* 0x0000a04204001986 */ /* 0x000fe2000c101536 */
[C---:B------:R-:W-:Y:S02]  /*6320*/  ISETP.GT.AND P1, PT, R0.reuse, 0x8, P2 ;  /* 0x000000080000780c */ /* 0x040fe40001724270 */
[----:B------:R-:W-:Y:S01]  /*6330*/  F2FP.BF16.F32.PACK_AB R69, RZ, R69 ;  /* 0x00000045ff45723e */ /* 0x000fe200000010ff */
[----:B------:R-:W-:Y:S01]  /*6340*/  @P0 STG.E.U16 desc[UR54][R4.64+0xa2], R67 ;  /* 0x0000a24304000986 */ /* 0x000fe2000c101536 */
[----:B------:R-:W-:-:S02]  /*6350*/  ISETP.GT.AND P2, PT, R0, 0x8, P3 ;  /* 0x000000080000780c */ /* 0x000fc40001f44270 */
[C---:B------:R-:W-:Y:S01]  /*6360*/  ISETP.GT.AND P3, PT, R14.reuse, 0x60, PT ;  /* 0x000000600e00780c */ /* 0x040fe20003f64270 */
[----:B------:R-:W-:Y:S01]  /*6370*/  @P4 STG.E.U16 desc[UR54][R2.64+0xb0], R68 ;  /* 0x0000b04402004986 */ /* 0x000fe2000c101536 */
[----:B------:R-:W-:Y:S02]  /*6380*/  ISETP.GT.AND P0, PT, R14, 0x61, PT ;  /* 0x000000610e00780c */ /* 0x000fe40003f04270 */
[C---:B------:R-:W-:Y:S01]  /*6390*/  ISETP.GT.AND P4, PT, R0.reuse, RZ, P3 ;  /* 0x000000ff0000720c */ /* 0x040fe20001f84270 */
[----:B------:R-:W-:Y:S01]  /*63a0*/  @P5 STG.E.U16 desc[UR54][R2.64+0xb2], R69 ;  /* 0x0000b24502005986 */ /* 0x000fe2000c101536 */
[----:B------:R-:W-:Y:S02]  /*63b0*/  ISETP.GT.AND P5, PT, R0, RZ, P0 ;  /* 0x000000ff0000720c */ /* 0x000fe400007a4270 */
[----:B------:R-:W-:Y:S02]  /*63c0*/  F2FP.BF16.F32.PACK_AB R70, RZ, R70 ;  /* 0x00000046ff46723e */ /* 0x000fe400000010ff */
[----:B------:R-:W-:-:S02]  /*63d0*/  F2FP.BF16.F32.PACK_AB R71, RZ, R71 ;  /* 0x00000047ff47723e */ /* 0x000fc400000010ff */
[----:B------:R-:W-:Y:S01]  /*63e0*/  F2FP.BF16.F32.PACK_AB R72, RZ, R72 ;  /* 0x00000048ff48723e */ /* 0x000fe200000010ff */
[----:B------:R-:W-:Y:S01]  /*63f0*/  @P1 STG.E.U16 desc[UR54][R4.64+0xb0], R70 ;  /* 0x0000b04604001986 */ /* 0x000fe2000c101536 */
[----:B------:R-:W-:Y:S02]  /*6400*/  F2FP.BF16.F32.PACK_AB R73, RZ, R73 ;  /* 0x00000049ff49723e */ /* 0x000fe400000010ff */
[C---:B------:R-:W-:Y:S01]  /*6410*/  ISETP.GT.AND P1, PT, R0.reuse, 0x8, P3 ;  /* 0x000000080000780c */ /* 0x040fe20001f24270 */
[----:B------:R-:W-:Y:S01]  /*6420*/  @P2 STG.E.U16 desc[UR54][R4.64+0xb2], R71 ;  /* 0x0000b24704002986 */ /* 0x000fe2000c101536 */
[----:B------:R-:W-:Y:S02]  /*6430*/  ISETP.GT.AND P0, PT, R0, 0x8, P0 ;  /* 0x000000080000780c */ /* 0x000fe40000704270 */
[----:B------:R-:W-:Y:S01]  /*6440*/  F2FP.BF16.F32.PACK_AB R74, RZ, R74 ;  /* 0x0000004aff4a723e */ /* 0x000fe200000010ff */
[----:B------:R-:W-:Y:S01]  /*6450*/  @P4 STG.E.U16 desc[UR54][R2.64+0xc0], R72 ;  /* 0x0000c04802004986 */ /* 0x000fe2000c101536 */
[----:B------:R-:W-:-:S02]  /*6460*/  ISETP.GT.AND P4, PT, R14, 0x68, PT ;  /* 0x000000680e00780c */ /* 0x000fc40003f84270 */
[----:B------:R-:W-:Y:S01]  /*6470*/  F2FP.BF16.F32.PACK_AB R75, RZ, R75 ;  /* 0x0000004bff4b723e */ /* 0x000fe200000010ff */
[----:B------:R-:W-:Y:S01]  /*6480*/  @P5 STG.E.U16 desc[UR54][R2.64+0xc2], R73 ;  /* 0x0000c24902005986 */ /* 0x000fe2000c101536 */
[----:B------:R-:W-:Y:S02]  /*6490*/  ISETP.GT.AND P5, PT, R14, 0x69, PT ;  /* 0x000000690e00780c */ /* 0x000fe40003fa4270 */
[C---:B------:R-:W-:Y:S01]  /*64a0*/  ISETP.GT.AND P2, PT, R0.reuse, RZ, P4 ;  /* 0x000000ff0000720c */ /* 0x040fe20002744270 */
[----:B------:R-:W-:Y:S01]  /*64b0*/  @P1 STG.E.U16 desc[UR54][R4.64+0xc0], R74 ;  /* 0x0000c04a04001986 */ /* 0x000fe2000c101536 */
[----:B------:R-:W-:Y:S02]  /*64c0*/  ISETP.GT.AND P6, PT, R0, RZ, P5 ;  /* 0x000000ff0000720c */ /* 0x000fe40002fc4270 */
[----:B------:R-:W-:Y:S01]  /*64d0*/  F2FP.BF16.F32.PACK_AB R76, RZ, R76 ;  /* 0x0000004cff4c723e */ /* 0x000fe200000010ff */
[----:B------:R-:W-:Y:S01]  /*64e0*/  @P0 STG.E.U16 desc[UR54][R4.64+0xc2], R75 ;  /* 0x0000c24b04000986 */ /* 0x000fe2000c101536 */
[----:B------:R-:W-:-:S02]  /*64f0*/  F2FP.BF16.F32.PACK_AB R77, RZ, R77 ;  /* 0x0000004dff4d723e */ /* 0x000fc400000010ff */
[----:B------:R-:W-:Y:S02]  /*6500*/  ISETP.GT.AND P3, PT, R14, 0x70, PT ;  /* 0x000000700e00780c */ /* 0x000fe40003f64270 */
[----:B------:R-:W-:Y:S02]  /*6510*/  ISETP.GT.AND P4, PT, R0, 0x8, P4 ;  /* 0x000000080000780c */ /* 0x000fe40002784270 */
[----:B------:R-:W-:Y:S01]  /*6520*/  F2FP.BF16.F32.PACK_AB R78, RZ, R78 ;  /* 0x0000004eff4e723e */ /* 0x000fe200000010ff */
[----:B------:R-:W-:Y:S01]  /*6530*/  @P2 STG.E.U16 desc[UR54][R2.64+0xd0], R76 ;  /* 0x0000d04c02002986 */ /* 0x000fe2000c101536 */
[----:B------:R-:W-:Y:S02]  /*6540*/  ISETP.GT.AND P2, PT, R14, 0x71, PT ;  /* 0x000000710e00780c */ /* 0x000fe40003f44270 */
[----:B------:R-:W-:Y:S01]  /*6550*/  F2FP.BF16.F32.PACK_AB R79, RZ, R79 ;  /* 0x0000004fff4f723e */ /* 0x000fe200000010ff */
[----:B------:R-:W-:Y:S01]  /*6560*/  @P6 STG.E.U16 desc[UR54][R2.64+0xd2], R77 ;  /* 0x0000d24d02006986 */ /* 0x000fe2000c101536 */
[----:B------:R-:W-:-:S02]  /*6570*/  ISETP.GT.AND P6, PT, R0, 0x8, P5 ;  /* 0x000000080000780c */ /* 0x000fc40002fc4270 */
[----:B------:R-:W-:Y:S02]  /*6580*/  ISETP.GT.AND P5, PT, R0, RZ, P3 ;  /* 0x000000ff0000720c */ /* 0x000fe40001fa4270 */
[----:B------:R-:W-:Y:S01]  /*6590*/  F2FP.BF16.F32.PACK_AB R80, RZ, R80 ;  /* 0x00000050ff50723e */ /* 0x000fe200000010ff */
[----:B------:R-:W-:Y:S01]  /*65a0*/  @P4 STG.E.U16 desc[UR54][R4.64+0xd0], R78 ;  /* 0x0000d04e04004986 */ /* 0x000fe2000c101536 */
[C---:B------:R-:W-:Y:S02]  /*65b0*/  ISETP.GT.AND P1, PT, R14.reuse, 0x78, PT ;  /* 0x000000780e00780c */ /* 0x040fe40003f24270 */
[----:B------:R-:W-:Y:S02]  /*65c0*/  ISETP.GT.AND P0, PT, R14, 0x79, PT ;  /* 0x000000790e00780c */ /* 0x000fe40003f04270 */
[C---:B------:R-:W-:Y:S02]  /*65d0*/  ISETP.GT.AND P4, PT, R0.reuse, RZ, P2 ;  /* 0x000000ff0000720c */ /* 0x040fe40001784270 */
[C---:B------:R-:W-:Y:S01]  /*65e0*/  ISETP.GT.AND P3, PT, R0.reuse, 0x8, P3 ;  /* 0x000000080000780c */ /* 0x040fe20001f64270 */
[----:B------:R-:W-:Y:S01]  /*65f0*/  @P6 STG.E.U16 desc[UR54][R4.64+0xd2], R79 ;  /* 0x0000d24f04006986 */ /* 0x000fe2000c101536 */
[----:B------:R-:W-:-:S02]  /*6600*/  ISETP.GT.AND P2, PT, R0, 0x8, P2 ;  /* 0x000000080000780c */ /* 0x000fc40001744270 */
[C---:B------:R-:W-:Y:S01]  /*6610*/  ISETP.GT.AND P6, PT, R0.reuse, RZ, P0 ;  /* 0x000000ff0000720c */ /* 0x040fe200007c4270 */
[----:B------:R-:W-:Y:S01]  /*6620*/  @P5 STG.E.U16 desc[UR54][R2.64+0xe0], R80 ;  /* 0x0000e05002005986 */ /* 0x000fe2000c101536 */
[C---:B------:R-:W-:Y:S02]  /*6630*/  ISETP.GT.AND P5, PT, R0.reuse, RZ, P1 ;  /* 0x000000ff0000720c */ /* 0x040fe40000fa4270 */
[C---:B------:R-:W-:Y:S02]  /*6640*/  ISETP.GT.AND P1, PT, R0.reuse, 0x8, P1 ;  /* 0x000000080000780c */ /* 0x040fe40000f24270 */
[----:B------:R-:W-:Y:S02]  /*6650*/  F2FP.BF16.F32.PACK_AB R81, RZ, R81 ;  /* 0x00000051ff51723e */ /* 0x000fe400000010ff */
[----:B------:R-:W-:Y:S02]  /*6660*/  F2FP.BF16.F32.PACK_AB R82, RZ, R82 ;  /* 0x00000052ff52723e */ /* 0x000fe400000010ff */
[----:B------:R-:W-:Y:S01]  /*6670*/  F2FP.BF16.F32.PACK_AB R83, RZ, R83 ;  /* 0x00000053ff53723e */ /* 0x000fe200000010ff */
[----:B------:R-:W-:Y:S01]  /*6680*/  @P4 STG.E.U16 desc[UR54][R2.64+0xe2], R81 ;  /* 0x0000e25102004986 */ /* 0x000fe2000c101536 */
[----:B------:R-:W-:-:S02]  /*6690*/  ISETP.GT.AND P0, PT, R0, 0x8, P0 ;  /* 0x000000080000780c */ /* 0x000fc40000704270 */
[----:B------:R-:W-:Y:S01]  /*66a0*/  F2FP.BF16.F32.PACK_AB R84, RZ, R84 ;  /* 0x00000054ff54723e */ /* 0x000fe200000010ff */
[----:B------:R-:W-:Y:S01]  /*66b0*/  @P3 STG.E.U16 desc[UR54][R4.64+0xe0], R82 ;  /* 0x0000e05204003986 */ /* 0x000fe2000c101536 */
[----:B------:R-:W-:Y:S02]  /*66c0*/  F2FP.BF16.F32.PACK_AB R85, RZ, R85 ;  /* 0x00000055ff55723e */ /* 0x000fe400000010ff */
[----:B------:R-:W-:Y:S01]  /*66d0*/  F2FP.BF16.F32.PACK_AB R86, RZ, R86 ;  /* 0x00000056ff56723e */ /* 0x000fe200000010ff */
[----:B------:R-:W-:Y:S01]  /*66e0*/  @P2 STG.E.U16 desc[UR54][R4.64+0xe2], R83 ;  /* 0x0000e25304002986 */ /* 0x000fe2000c101536 */
[----:B------:R-:W-:-:S03]  /*66f0*/  F2FP.BF16.F32.PACK_AB R87, RZ, R87 ;  /* 0x00000057ff57723e */ /* 0x000fc600000010ff */
[----:B------:R-:W-:Y:S04]  /*6700*/  @P5 STG.E.U16 desc[UR54][R2.64+0xf0], R84 ;  /* 0x0000f05402005986 */ /* 0x000fe8000c101536 */
[----:B------:R0:W-:Y:S02]  /*6710*/  @P6 STG.E.U16 desc[UR54][R2.64+0xf2], R85 ;  /* 0x0000f25502006986 */ /* 0x0001e4000c101536 */
[----:B0-----:R-:W-:Y:S02]  /*6720*/  @P1 IMAD.MOV.U32 R2, RZ, RZ, R4 ;  /* 0x000000ffff021224 */ /* 0x001fe400078e0004 */
[----:B------:R-:W-:-:S05]  /*6730*/  @P1 IMAD.MOV.U32 R3, RZ, RZ, R5 ;  /* 0x000000ffff031224 */ /* 0x000fca00078e0005 */
[----:B------:R0:W-:Y:S04]  /*6740*/  @P1 STG.E.U16 desc[UR54][R2.64+0xf0], R86 ;  /* 0x0000f05602001986 */ /* 0x0001e8000c101536 */
[----:B------:R0:W-:Y:S02]  /*6750*/  @P0 STG.E.U16 desc[UR54][R4.64+0xf2], R87 ;  /* 0x0000f25704000986 */ /* 0x0001e4000c101536 */
.L_x_161:
[----:B------:R-:W-:Y:S05]  /*6760*/  BSYNC B0 ;  /* 0x0000000000007941 */ /* 0x000fea0003800000 */
.L_x_35:
[----:B0-----:R-:W-:Y:S01]  /*6770*/  IMAD.U32 R2, RZ, RZ, UR52 ;  /* 0x00000034ff027e24 */ /* 0x001fe2000f8e00ff */
[----:B------:R-:W-:Y:S01]  /*6780*/  ULDC.64 UR4, c[0x0][0x650] ;  /* 0x0001940000047ab9 */ /* 0x000fe20000000a00 */
[----:B------:R-:W-:Y:S01]  /*6790*/  IMAD.U32 R3, RZ, RZ, UR53 ;  /* 0x00000035ff037e24 */ /* 0x000fe2000f8e00ff */
[----:B------:R0:W-:Y:S01]  /*67a0*/  SYNCS.ARRIVE.TRANS64.A1T0 RZ, [R98+UR50], RZ ;  /* 0x000000ff62ff79a7 */ /* 0x0001e20008100032 */
[----:B------:R-:W-:Y:S01]  /*67b0*/  PRMT R0, RZ, 0x7610, R0 ;  /* 0x00007610ff007816 */ /* 0x000fe20000000000 */
[----:B------:R-:W-:Y:S01]  /*67c0*/  IMAD.MOV.U32 R18, RZ, RZ, -0x1 ;  /* 0xffffffffff127424 */ /* 0x000fe200078e00ff */
[----:B------:R-:W-:Y:S01]  /*67d0*/  LEA R16, P0, R2, R16, 0x1 ;  /* 0x0000001002107211 */ /* 0x000fe200078008ff */
[----:B------:R-:W-:Y:S02]  /*67e0*/  IMAD.MOV.U32 R2, RZ, RZ, -0x1 ;  /* 0xffffffffff027424 */ /* 0x000fe400078e00ff */
[----:B------:R-:W-:Y:S01]  /*67f0*/  IMAD.MOV.U32 R19, RZ, RZ, -0x1 ;  /* 0xffffffffff137424 */ /* 0x000fe200078e00ff */
[----:B------:R-:W-:-:S02]  /*6800*/  IADD3.X R17, R17, UR41, RZ, P0, !PT ;  /* 0x0000002911117c10 */ /* 0x000fc400087fe4ff */
[----:B------:R-:W-:-:S04]  /*6810*/  ISETP.GE.U32.AND P0, PT, R16, UR4, PT ;  /* 0x0000000410007c0c */ /* 0x000fc8000bf06070 */
[----:B------:R-:W-:-:S13]  /*6820*/  ISETP.GE.U32.AND.EX P0, PT, R17, UR5, PT, P0 ;  /* 0x0000000511007c0c */ /* 0x000fda000bf06100 */
[----:B0-----:R-:W-:Y:S05]  /*6830*/  @P0 BRA `(.L_x_162) ;  /* 0x0000000400700947 */ /* 0x001fea0003800000 */
[----:B------:R-:W0:Y:S01]  /*6840*/  S2UR UR7, SR_CTAID.X ;  /* 0x00000000000779c3 */ /* 0x000e220000002500 */
[----:B------:R-:W-:Y:S01]  /*6850*/  ULDC.64 UR4, c[0x0][0x628] ;  /* 0x00018a0000047ab9 */ /* 0x000fe20000000a00 */
[----:B------:R-:W-:Y:S01]  /*6860*/  ULDC UR6, c[0x0][0x150] ;  /* 0x0000540000067ab9 */ /* 0x000fe20000000800 */
[----:B------:R-:W-:Y:S01]  /*6870*/  ISETP.NE.U32.AND P0, PT, RZ, UR4, PT ;  /* 0x00000004ff007c0c */ /* 0x000fe2000bf05070 */
[----:B------:R-:W-:Y:S01]  /*6880*/  ULDC UR15, c[0x0][0x630] ;  /* 0x00018c00000f7ab9 */ /* 0x000fe20000000800 */
[C---:B------:R-:W-:Y:S02]  /*6890*/  R2UR UR17, R16.reuse ;  /* 0x00000000101172ca */ /* 0x040fe400000e0000 */
[----:B------:R-:W-:Y:S01]  /*68a0*/  ISETP.NE.AND.EX P0, PT, RZ, UR5, PT, P0 ;  /* 0x00000005ff007c0c */ /* 0x000fe2000bf05300 */
[----:B------:R-:W1:Y:S01]  /*68b0*/  S2UR UR16, SR_CTAID.Y ;  /* 0x00000000001079c3 */ /* 0x000e620000002600 */
[----:B------:R-:W-:Y:S02]  /*68c0*/  R2UR UR12, R16 ;  /* 0x00000000100c72ca */ /* 0x000fe400000e0000 */
[----:B------:R-:W-:-:S02]  /*68d0*/  R2UR UR13, R17 ;  /* 0x00000000110d72ca */ /* 0x000fc400000e0000 */
[----:B0-----:R-:W-:-:S05]  /*68e0*/  I2FP.F32.U32 R0, UR7 ;  /* 0x0000000700007c45 */ /* 0x001fca0008201000 */
[----:B------:R-:W-:Y:S01]  /*68f0*/  FMUL R0, R0, UR6 ;  /* 0x0000000600007c20 */ /* 0x000fe20008400000 */
[----:B------:R-:W-:Y:S01]  /*6900*/  ULDC UR6, c[0x0][0x154] ;  /* 0x0000550000067ab9 */ /* 0x000fe20000000800 */
[----:B-1----:R-:W-:-:S04]  /*6910*/  I2FP.F32.U32 R2, UR16 ;  /* 0x0000001000027c45 */ /* 0x002fc80008201000 */
[----:B------:R-:W0:Y:S01]  /*6920*/  F2I.U32.TRUNC.NTZ R0, R0 ;  /* 0x0000000000007305 */ /* 0x000e22000020f000 */
[----:B------:R-:W-:Y:S01]  /*6930*/  FMUL R2, R2, UR6 ;  /* 0x0000000602027c20 */ /* 0x000fe20008400000 */
[----:B------:R-:W-:Y:S06]  /*6940*/  @!P0 BRA `(.L_x_163) ;  /* 0x0000000000308947 */ /* 0x000fec0003800000 */
        /* <DEDUP_REMOVED lines=12> */
.L_x_163:
[----:B------:R-:W-:Y:S01]  /*6a10*/  USHF.R.U64 UR6, UR12, UR15, UR13 ;  /* 0x0000000f0c067299 */ /* 0x000fe2000800120d */
[----:B------:R-:W-:Y:S01]  /*6a20*/  R2UR UR5, R17 ;  /* 0x00000000110572ca */ /* 0x000fe200000e0000 */
[----:B------:R-:W-:Y:S01]  /*6a30*/  USHF.R.U32.HI UR4, URZ, UR15, UR13 ;  /* 0x0000000f3f047299 */ /* 0x000fe2000801160d */
[----:B------:R-:W1:Y:S01]  /*6a40*/  F2I.U32.TRUNC.NTZ R2, R2 ;  /* 0x0000000200027305 */ /* 0x000e62000020f000 */
[----:B------:R-:W-:Y:S01]  /*6a50*/  UIADD3 UR9, UP0, URZ, -UR6, URZ ;  /* 0x800000063f097290 */ /* 0x000fe2000ff1e03f */
[----:B------:R-:W-:Y:S01]  /*6a60*/  ULDC.64 UR10, c[0x0][0x620] ;  /* 0x00018800000a7ab9 */ /* 0x000fe20000000a00 */
[----:B------:R-:W-:Y:S02]  /*6a70*/  ULDC UR14, c[0x0][0x608] ;  /* 0x00018200000e7ab9 */ /* 0x000fe40000000800 */
[----:B------:R-:W-:Y:S01]  /*6a80*/  UIADD3.X UR4, URZ, ~UR4, URZ, UP0, !UPT ;  /* 0x800000043f047290 */ /* 0x000fe200087fe43f */
[----:B------:R-:W-:Y:S01]  /*6a90*/  ULDC UR15, c[0x0][0x658] ;  /* 0x00019600000f7ab9 */ /* 0x000fe20000000800 */
[----:B------:R-:W-:-:S02]  /*6aa0*/  ULDC UR12, c[0x0][0x144] ;  /* 0x00005100000c7ab9 */ /* 0x000fc40000000800 */
[----:B------:R-:W-:Y:S01]  /*6ab0*/  UIMAD UR8, UR4, UR10, URZ ;  /* 0x0000000a040872a4 */ /* 0x000fe2000f8e023f */
[----:B------:R-:W-:Y:S02]  /*6ac0*/  ULDC UR22, c[0x0][0x148] ;  /* 0x0000520000167ab9 */ /* 0x000fe40000000800 */
[----:B------:R-:W-:Y:S01]  /*6ad0*/  UMOV UR4, UR17 ;  /* 0x0000001100047c82 */ /* 0x000fe20008000000 */
[----:B------:R-:W-:Y:S02]  /*6ae0*/  UIMAD UR8, UR9, UR11, UR8 ;  /* 0x0000000b090872a4 */ /* 0x000fe4000f8e0208 */
[----:B------:R-:W-:Y:S01]  /*6af0*/  UIMAD.WIDE.U32 UR4, UR9, UR10, UR4 ;  /* 0x0000000a090472a5 */ /* 0x000fe2000f8e0004 */
[----:B0-----:R-:W-:Y:S01]  /*6b00*/  R2UR UR9, R0 ;  /* 0x00000000000972ca */ /* 0x001fe200000e0000 */
[----:B------:R-:W-:Y:S01]  /*6b10*/  ULDC UR20, c[0x0][0x648] ;  /* 0x0001920000147ab9 */ /* 0x000fe20000000800 */
[----:B-1----:R-:W-:Y:S01]  /*6b20*/  R2UR UR13, R2 ;  /* 0x00000000020d72ca */ /* 0x002fe200000e0000 */
[----:B------:R-:W-:Y:S01]  /*6b30*/  UIADD3 UR8, UR5, UR8, URZ ;  /* 0x0000000805087290 */ /* 0x000fe2000fffe03f */
[----:B------:R-:W-:-:S02]  /*6b40*/  ULDC UR21, c[0x0][0x638] ;  /* 0x00018e0000157ab9 */ /* 0x000fc40000000800 */
[----:B------:R-:W-:Y:S02]  /*6b50*/  ULDC UR5, c[0x0][0x618] ;  /* 0x0001860000057ab9 */ /* 0x000fe40000000800 */
[----:B------:R-:W-:Y:S02]  /*6b60*/  USHF.R.U64 UR10, UR4, UR5, UR8 ;  /* 0x00000005040a7299 */ /* 0x000fe40008001208 */
[----:B------:R-:W-:-:S03]  /*6b70*/  USHF.R.U32.HI UR8, URZ, UR5, UR8 ;  /* 0x000000053f087299 */ /* 0x000fc60008011608 */
[----:B------:R-:W-:Y:S01]  /*6b80*/  ULDC.64 UR4, c[0x0][0x640] ;  /* 0x0001900000047ab9 */ /* 0x000fe20000000a00 */
[----:B------:R-:W-:Y:S01]  /*6b90*/  USHF.R.U64 UR11, UR10, UR14, UR8 ;  /* 0x0000000e0a0b7299 */ /* 0x000fe20008001208 */
[----:B------:R-:W-:Y:S01]  /*6ba0*/  ISETP.NE.U32.AND P0, PT, RZ, UR4, PT ;  /* 0x00000004ff007c0c */ /* 0x000fe2000bf05070 */
[----:B------:R-:W-:Y:S02]  /*6bb0*/  USHF.R.U32.HI UR8, URZ, UR14, UR8 ;  /* 0x0000000e3f087299 */ /* 0x000fe40008011608 */
[----:B------:R-:W-:Y:S01]  /*6bc0*/  UIADD3 UR9, -UR9, URZ, URZ ;  /* 0x0000003f09097290 */ /* 0x000fe2000fffe13f */
[----:B------:R-:W-:Y:S01]  /*6bd0*/  ISETP.NE.AND.EX P0, PT, RZ, UR5, PT, P0 ;  /* 0x00000005ff007c0c */ /* 0x000fe2000bf05300 */
[----:B------:R-:W-:Y:S02]  /*6be0*/  USHF.R.U64 UR17, UR11, UR15, UR8 ;  /* 0x0000000f0b117299 */ /* 0x000fe40008001208 */
[----:B------:R-:W-:Y:S02]  /*6bf0*/  UIADD3 UR18, -UR13, URZ, URZ ;  /* 0x0000003f0d127290 */ /* 0x000fe4000fffe13f */
[----:B------:R-:W-:-:S02]  /*6c00*/  USHF.R.U32.HI UR15, URZ, UR15, UR8 ;  /* 0x0000000f3f0f7299 */ /* 0x000fc40008011608 */
[----:B------:R-:W-:Y:S01]  /*6c10*/  UIMAD UR19, UR12, UR9, UR7 ;  /* 0x000000090c1372a4 */ /* 0x000fe2000f8e0207 */
[----:B------:R-:W-:-:S05]  /*6c20*/  UMOV UR14, UR17 ;  /* 0x00000011000e7c82 */ /* 0x000fca0008000000 */
[----:B------:R-:W-:Y:S06]  /*6c30*/  @!P0 BRA `(.L_x_164) ;  /* 0x0000000000288947 */ /* 0x000fec0003800000 */
        /* <DEDUP_REMOVED lines=10> */
.L_x_164:
[----:B------:R-:W-:Y:S01]  /*6ce0*/  UISETP.NE.AND UP0, UPT, UR38, URZ, UPT ;  /* 0x0000003f2600728c */ /* 0x000fe2000bf05270 */
[----:B------:R-:W-:Y:S01]  /*6cf0*/  IMAD.MOV.U32 R0, RZ, RZ, 0x1 ;  /* 0x00000001ff007424 */ /* 0x000fe200078e00ff */
[----:B------:R-:W-:Y:S01]  /*6d00*/  USHF.R.U64 UR5, UR14, UR20, UR15 ;  /* 0x000000140e057299 */ /* 0x000fe2000800120f */
[----:B------:R-:W-:Y:S01]  /*6d10*/  IMAD.U32 R19, RZ, RZ, UR6 ;  /* 0x00000006ff137e24 */ /* 0x000fe2000f8e00ff */
[----:B------:R-:W-:Y:S02]  /*6d20*/  ULOP3.LUT UR4, UR11, UR47, URZ, 0xc0, !UPT ;  /* 0x0000002f0b047292 */ /* 0x000fe4000f8ec03f */
[----:B------:R-:W-:Y:S02]  /*6d30*/  UIADD3 UR7, -UR5, URZ, URZ ;  /* 0x0000003f05077290 */ /* 0x000fe4000fffe13f */
[----:B------:R-:W-:Y:S02]  /*6d40*/  UIMAD UR4, UR44, UR5, UR4 ;  /* 0x000000052c0472a4 */ /* 0x000fe4000f8e0204 */
[----:B------:R-:W-:-:S02]  /*6d50*/  ULOP3.LUT UR10, UR10, UR43, URZ, 0xc0, !UPT ;  /* 0x0000002b0a0a7292 */ /* 0x000fc4000f8ec03f */
[----:B------:R-:W-:Y:S02]  /*6d60*/  @UP0 UIMAD UR19, UR22, UR18, UR16 ;  /* 0x00000012161302a4 */ /* 0x000fe4000f8e0210 */
[----:B------:R-:W-:Y:S01]  /*6d70*/  UIMAD UR5, UR7, UR21, UR17 ;  /* 0x00000015070572a4 */ /* 0x000fe2000f8e0211 */
[----:B------:R-:W-:Y:S02]  /*6d80*/  ULDC UR8, c[0x0][0x600] ;  /* 0x0001800000087ab9 */ /* 0x000fe40000000800 */
[----:B------:R-:W-:Y:S01]  /*6d90*/  ULDC UR7, c[0x0][0x610] ;  /* 0x0001840000077ab9 */ /* 0x000fe20000000800 */
[----:B------:R-:W-:Y:S02]  /*6da0*/  UIMAD UR5, UR5, UR8, UR10 ;  /* 0x00000008050572a4 */ /* 0x000fe4000f8e020a */
[----:B------:R-:W-:-:S04]  /*6db0*/  UIMAD UR4, UR4, UR7, UR19 ;  /* 0x00000007040472a4 */ /* 0x000fc8000f8e0213 */
[----:B------:R-:W-:Y:S02]  /*6dc0*/  USEL UR7, UR5, UR4, !UP0 ;  /* 0x0000000405077287 */ /* 0x000fe4000c000000 */
[----:B------:R-:W-:-:S04]  /*6dd0*/  USEL UR4, UR4, UR5, !UP0 ;  /* 0x0000000504047287 */ /* 0x000fc8000c000000 */
[----:B------:R-:W-:Y:S02]  /*6de0*/  IMAD.U32 R2, RZ, RZ, UR7 ;  /* 0x00000007ff027e24 */ /* 0x000fe4000f8e00ff */
[----:B------:R-:W-:-:S07]  /*6df0*/  IMAD.U32 R18, RZ, RZ, UR4 ;  /* 0x00000004ff127e24 */ /* 0x000fce000f8e00ff */
.L_x_162:
[----:B------:R-:W-:Y:S01]  /*6e00*/  UIADD3 UR45, UR36, UR45, URZ ;  /* 0x0000002d242d7290 */ /* 0x000fe2000fffe03f */
[----:B------:R-:W-:Y:S02]  /*6e10*/  LOP3.LUT P0, RZ, R0, 0xff, RZ, 0xc0, !PT ;  /* 0x000000ff00ff7812 */ /* 0x000fe4000780c0ff */
[----:B------:R-:W-:Y:S01]  /*6e20*/  LOP3.LUT R100, R100, 0x1, RZ, 0x3c, !PT ;  /* 0x0000000164647812 */ /* 0x000fe200078e3cff */
[----:B------:R-:W-:Y:S02]  /*6e30*/  USHF.R.U32.HI UR4, URZ, 0x2, UR45 ;  /* 0x000000023f047899 */ /* 0x000fe4000801162d */
[----:B------:R-:W-:Y:S02]  /*6e40*/  UISETP.GT.U32.AND UP0, UPT, UR45, 0x3, UPT ;  /* 0x000000032d00788c */ /* 0x000fe4000bf04070 */
[----:B------:R-:W-:Y:S02]  /*6e50*/  ULOP3.LUT UR4, UR4, 0x1, URZ, 0xc0, !UPT ;  /* 0x0000000104047892 */ /* 0x000fe4000f8ec03f */
[----:B------:R-:W-:-:S02]  /*6e60*/  UISETP.LT.U32.AND UP0, UPT, UR36, 0x4, UP0 ;  /* 0x000000042400788c */ /* 0x000fc40008701070 */
[----:B------:R-:W-:Y:S02]  /*6e70*/  UISETP.NE.U32.AND UP1, UPT, UR4, 0x1, UPT ;  /* 0x000000010400788c */ /* 0x000fe4000bf25070 */
[----:B------:R-:W-:Y:S02]  /*6e80*/  USEL UR5, URZ, 0x1, !UP0 ;  /* 0x000000013f057887 */ /* 0x000fe4000c000000 */
[----:B------:R-:W-:Y:S02]  /*6e90*/  UISETP.GT.U32.AND UP1, UPT, UR36, 0x3, !UP1 ;  /* 0x000000032400788c */ /* 0x000fe4000cf24070 */
[----:B------:R-:W-:Y:S02]  /*6ea0*/  ULOP3.LUT UR45, UR45, 0x3, URZ, 0xc0, !UPT ;  /* 0x000000032d2d7892 */ /* 0x000fe4000f8ec03f */
[----:B------:R-:W-:-:S04]  /*6eb0*/  USEL UR4, URZ, 0x1, !UP1 ;  /* 0x000000013f047887 */ /* 0x000fc8000c800000 */
[----:B------:R-:W-:Y:S01]  /*6ec0*/  ULOP3.LUT UR48, UR4, UR48, UR5, 0x96, !UPT ;  /* 0x0000003004307292 */ /* 0x000fe2000f8e9605 */
[----:B------:R-:W-:Y:S11]  /*6ed0*/  @P0 BRA `(.L_x_165) ;  /* 0xffffffa800680947 */ /* 0x000ff6000383ffff */
[----:B------:R-:W-:Y:S05]  /*6ee0*/  EXIT ;  /* 0x000000000000794d */ /* 0x000fea0003800000 */
.L_x_16:
[----:B------:R-:W-:-:S08]  /*6ef0*/  ISETP.NE.AND P0, PT, RZ, UR6, PT ;  /* 0x00000006ff007c0c */ /* 0x000fd0000bf05270 */
[----:B------:R-:W0:-:S00]  /*6f00*/  USETMAXREG.DEALLOC.CTAPOOL 0x28 ;  /* 0x00000028000079c8 */ /* 0x000e0000080e0500 */
[----:B------:R-:W-:Y:S05]  /*6f10*/  @P0 EXIT ;  /* 0x000000000000094d */ /* 0x000fea0003800000 */
[----:B0-----:R-:W-:Y:S01]  /*6f20*/  LOP3.LUT P0, RZ, R4, 0xff, RZ, 0xc0, !PT ;  /* 0x000000ff04ff7812 */ /* 0x001fe2000780c0ff */
[----:B------:R-:W-:Y:S02]  /*6f30*/  IMAD.MOV.U32 R9, RZ, RZ, 0x1 ;  /* 0x00000001ff097424 */ /* 0x000fe400078e00ff */
[----:B------:R-:W-:-:S10]  /*6f40*/  IMAD.MOV.U32 R8, RZ, RZ, RZ ;  /* 0x000000ffff087224 */ /* 0x000fd400078e00ff */
[----:B------:R-:W-:Y:S05]  /*6f50*/  @!P0 BRA `(.L_x_166) ;  /* 0x0000000c00b48947 */ /* 0x000fea0003800000 */
[----:B------:R-:W0:Y:S01]  /*6f60*/  S2UR UR5, SR_CgaCtaId ;  /* 0x00000000000579c3 */ /* 0x000e220000008800 */
[----:B------:R-:W-:Y:S01]  /*6f70*/  ULDC UR14, c[0x0][0x658] ;  /* 0x00019600000e7ab9 */ /* 0x000fe20000000800 */
[----:B------:R-:W-:Y:S01]  /*6f80*/  UMOV UR6, 0xffffffff ;  /* 0xffffffff00067882 */ /* 0x000fe20000000000 */
[----:B------:R-:W-:Y:S01]  /*6f90*/  UMOV UR9, 0x1 ;  /* 0x0000000100097882 */ /* 0x000fe20000000000 */
[----:B------:R-:W-:Y:S01]  /*6fa0*/  USHF.L.U32 UR6, UR6, UR14, URZ ;  /* 0x0000000e06067299 */ /* 0x000fe2000800063f */
[----:B------:R-:W-:Y:S01]  /*6fb0*/  LOP3.LUT P0, RZ, R0, 0x1f, RZ, 0xc0, !PT ;  /* 0x0000001f00ff7812 */ /* 0x000fe2000780c0ff */
[----:B------:R-:W-:Y:S01]  /*6fc0*/  BSSY B0, `(.L_x_166) ;  /* 0x00000e6000007945 */ /* 0x000fe20003800000 */
[C---:B------:R-:W-:Y:S01]  /*6fd0*/  ISETP.NE.AND P3, PT, R3.reuse, RZ, PT ;  /* 0x000000ff0300720c */ /* 0x040fe20003f65270 */
[----:B------:R-:W-:Y:S01]  /*6fe0*/  ULOP3.LUT UR22, URZ, UR6, URZ, 0x33, !UPT ;  /* 0x000000063f167292 */ /* 0x000fe2000f8e333f */
[----:B------:R-:W-:Y:S01]  /*6ff0*/  ISETP.NE.OR P0, PT, R3, RZ, !P0 ;  /* 0x000000ff0300720c */ /* 0x000fe20004705670 */
[----:B------:R-:W-:Y:S01]  /*7000*/  IMAD.MOV.U32 R0, RZ, RZ, 0x1 ;  /* 0x00000001ff007424 */ /* 0x000fe200078e00ff */
[----:B------:R-:W-:Y:S01]  /*7010*/  ULDC UR13, c[0x0][0x600] ;  /* 0x00018000000d7ab9 */ /* 0x000fe20000000800 */
[----:B------:R-:W-:Y:S01]  /*7020*/  IMAD.MOV.U32 R9, RZ, RZ, 0x1 ;  /* 0x00000001ff097424 */ /* 0x000fe200078e00ff */
[----:B------:R-:W-:Y:S01]  /*7030*/  UMOV UR29, 0x11 ;  /* 0x00000011001d7882 */ /* 0x000fe20000000000 */
[----:B------:R-:W-:Y:S01]  /*7040*/  IMAD.MOV.U32 R8, RZ, RZ, RZ ;  /* 0x000000ffff087224 */ /* 0x000fe200078e00ff */
[----:B------:R-:W-:-:S02]  /*7050*/  UIADD3 UR41, UR37, 0x1, URZ ;  /* 0x0000000125297890 */ /* 0x000fc4000fffe03f */
[----:B------:R-:W-:Y:S02]  /*7060*/  ULOP3.LUT UR44, UR40, 0x2, URZ, 0xfc, !UPT ;  /* 0x00000002282c7892 */ /* 0x000fe4000f8efc3f */
[----:B------:R-:W-:Y:S02]  /*7070*/  UIADD3 UR13, UR13, -0x1, URZ ;  /* 0xffffffff0d0d7890 */ /* 0x000fe4000fffe03f */
[----:B------:R-:W-:Y:S01]  /*7080*/  USHF.L.U32 UR14, UR9, UR14, URZ ;  /* 0x0000000e090e7299 */ /* 0x000fe2000800063f */
[----:B------:R-:W-:Y:S01]  /*7090*/  ULDC.64 UR30, c[0x0][0x198] ;  /* 0x00006600001e7ab9 */ /* 0x000fe20000000a00 */
[----:B0-----:R-:W-:Y:S02]  /*70a0*/  USHF.R.U32.HI UR45, URZ, 0x2, UR5 ;  /* 0x000000023f2d7899 */ /* 0x001fe40008011605 */
[----:B------:R-:W-:Y:S02]  /*70b0*/  ULOP3.LUT UR4, UR5, 0x3, URZ, 0xc0, !UPT ;  /* 0x0000000305047892 */ /* 0x000fe4000f8ec03f */
[----:B------:R-:W-:-:S02]  /*70c0*/  USHF.L.U32 UR15, UR5, 0x5, URZ ;  /* 0x00000005050f7899 */ /* 0x000fc4000800063f */
[----:B------:R-:W-:Y:S02]  /*70d0*/  USHF.L.U32 UR21, UR5, 0xb, URZ ;  /* 0x0000000b05157899 */ /* 0x000fe4000800063f */
[----:B------:R-:W-:Y:S02]  /*70e0*/  ULOP3.LUT UR5, UR5, 0xfffffffc, URZ, 0xc0, !UPT ;  /* 0xfffffffc05057892 */ /* 0x000fe4000f8ec03f */
[----:B------:R-:W-:Y:S02]  /*70f0*/  UISETP.GT.U32.AND UP0, UPT, UR4, 0xffff, UPT ;  /* 0x0000ffff0400788c */ /* 0x000fe4000bf04070 */
[----:B------:R-:W-:Y:S02]  /*7100*/  ULOP3.LUT UR7, UR5, 0x1, URZ, 0xfc, !UPT ;  /* 0x0000000105077892 */ /* 0x000fe4000f8efc3f */
[----:B------:R-:W-:Y:S02]  /*7110*/  ULOP3.LUT UR8, UR5, 0x2, URZ, 0xfc, !UPT ;  /* 0x0000000205087892 */ /* 0x000fe4000f8efc3f */
[----:B------:R-:W-:-:S02]  /*7120*/  USHF.L.U32 UR6, UR9, UR5, URZ ;  /* 0x0000000509067299 */ /* 0x000fc4000800063f */
[----:B------:R-:W-:Y:S02]  /*7130*/  ULOP3.LUT UR5, UR5, 0x3, URZ, 0xfc, !UPT ;  /* 0x0000000305057892 */ /* 0x000fe4000f8efc3f */
[----:B------:R-:W-:Y:S02]  /*7140*/  USHF.L.U32 UR7, UR9, UR7, URZ ;  /* 0x0000000709077299 */ /* 0x000fe4000800063f */
[----:B------:R-:W-:Y:S02]  /*7150*/  USHF.L.U32 UR8, UR9, UR8, URZ ;  /* 0x0000000809087299 */ /* 0x000fe4000800063f */
[----:B------:R-:W-:Y:S02]  /*7160*/  USEL UR4, UR4, 0xffff, !UP0 ;  /* 0x0000ffff04047887 */ /* 0x000fe4000c000000 */
[----:B------:R-:W-:Y:S02]  /*7170*/  USHF.L.U32 UR5, UR9, UR5, URZ ;  /* 0x0000000509057299 */ /* 0x000fe4000800063f */
[----:B------:R-:W-:-:S02]  /*7180*/  ULOP3.LUT UR6, UR8, UR6, UR7, 0xfe, !UPT ;  /* 0x0000000608067292 */ /* 0x000fc4000f8efe07 */
[----:B------:R-:W-:Y:S02]  /*7190*/  ULOP3.LUT UR4, UR4, 0xffff, URZ, 0xc0, !UPT ;  /* 0x0000ffff04047892 */ /* 0x000fe4000f8ec03f */
[----:B------:R-:W-:Y:S02]  /*71a0*/  ULOP3.LUT UR15, UR15, 0x60, URZ, 0xc0, !UPT ;  /* 0x000000600f0f7892 */ /* 0x000fe4000f8ec03f */
[----:B------:R-:W-:Y:S02]  /*71b0*/  ULOP3.LUT UR21, UR21, 0x1800, URZ, 0xc0, !UPT ;  /* 0x0000180015157892 */ /* 0x000fe4000f8ec03f */
[----:B------:R-:W-:Y:S02]  /*71c0*/  ULOP3.LUT UR23, UR6, UR5, URZ, 0xfc, !UPT ;  /* 0x0000000506177292 */ /* 0x000fe4000f8efc3f */
[----:B------:R-:W-:-:S12]  /*71d0*/  USHF.L.U32 UR29, UR29, UR4, URZ ;  /* 0x000000041d1d7299 */ /* 0x000fd8000800063f */
.L_x_178:
[----:B------:R-:W-:-:S03]  /*71e0*/  UMOV UR4, 0xffffffff ;  /* 0xffffffff00047882 */ /* 0x000fc60000000000 */
[----:B------:R-:W-:Y:S05]  /*71f0*/  BRA.DIV UR4, `(.L_x_167) ;  /* 0x0000001204247947 */ /* 0x000fea000b800000 */
[----:B------:R-:W-:-:S13]  /*7200*/  ELECT P6, URZ, PT ;  /* 0x00000000003f782f */ /* 0x000fda00038c0000 */
.L_x_191:
[----:B------:R-:W0:Y:S01]  /*7210*/  LDC R3, c[0x0][0x28c] ;  /* 0x0000a300ff037b82 */ /* 0x000e220000000800 */
[----:B------:R-:W-:Y:S01]  /*7220*/  BSSY B1, `(.L_x_168) ;  /* 0x000004a000017945 */ /* 0x000fe20003800000 */
[----:B0-----:R-:W-:-:S13]  /*7230*/  ISETP.LT.OR P6, PT, R3, 0x1, !P6 ;  /* 0x000000010300780c */ /* 0x001fda00077c1670 */
[----:B------:R-:W-:Y:S05]  /*7240*/  @P6 BRA `(.L_x_169) ;  /* 0x00000004001c6947 */ /* 0x000fea0003800000 */
[----:B------:R-:W-:Y:S01]  /*7250*/  LEA R18, R18, UR45, 0x1 ;  /* 0x0000002d12127c11 */ /* 0x000fe2000f8e08ff */
[----:B------:R-:W-:Y:S01]  /*7260*/  IMAD.MOV.U32 R11, RZ, RZ, RZ ;  /* 0x000000ffff0b7224 */ /* 0x000fe200078e00ff */
[----:B------:R-:W-:Y:S01]  /*7270*/  LEA R6, R2, UR15, 0x7 ;  /* 0x0000000f02067c11 */ /* 0x000fe2000f8e38ff */
[----:B------:R-:W-:Y:S02]  /*7280*/  IMAD.U32 R12, RZ, RZ, UR41 ;  /* 0x00000029ff0c7e24 */ /* 0x000fe4000f8e00ff */
[----:B------:R-:W-:Y:S02]  /*7290*/  IMAD.MOV.U32 R2, RZ, RZ, R9 ;  /* 0x000000ffff027224 */ /* 0x000fe400078e0009 */
[----:B------:R-:W-:Y:S02]  /*72a0*/  IMAD.MOV.U32 R3, RZ, RZ, R8 ;  /* 0x000000ffff037224 */ /* 0x000fe400078e0008 */
[----:B------:R-:W-:-:S07]  /*72b0*/  IMAD.SHL.U32 R18, R18, 0x20, RZ ;  /* 0x0000002012127824 */ /* 0x000fce00078e00ff */
.L_x_173:
[----:B------:R-:W0:Y:S01]  /*72c0*/  S2R R5, SR_CgaCtaId ;  /* 0x0000000000057919 */ /* 0x000e220000008800 */
[----:B------:R-:W-:-:S04]  /*72d0*/  MOV R4, 0x400 ;  /* 0x0000040000047802 */ /* 0x000fc80000000f00 */
[----:B0-----:R-:W-:Y:S02]  /*72e0*/  LEA R10, R5, R4, 0x18 ;  /* 0x00000004050a7211 */ /* 0x001fe400078ec0ff */
[----:B------:R-:W-:Y:S01]  /*72f0*/  SHF.L.U32 R4, R2, 0x1f, RZ ;  /* 0x0000001f02047819 */ /* 0x000fe200000006ff */
[----:B------:R-:W0:Y:S02]  /*7300*/  @!P3 LDC R5, c[0x0][0x500] ;  /* 0x00014000ff05bb82 */ /* 0x000e240000000800 */
[----:B------:R-:W-:-:S04]  /*7310*/  IMAD R7, R3, 0x8, R10 ;  /* 0x0000000803077824 */ /* 0x000fc800078e020a */
[----:B------:R-:W1:Y:S02]  /*7320*/  SYNCS.PHASECHK.TRANS64.TRYWAIT P1, [R7+URZ+0x20], R4 ;  /* 0x00002004070075a7 */ /* 0x000e64000802017f */
[----:B-1----:R-:W-:Y:S05]  /*7330*/  @!P1 BRA `(.L_x_170) ;  /* 0x0000000c00f49947 */ /* 0x002fea0003800000 */
.L_x_192:
[----:B------:R-:W-:Y:S01]  /*7340*/  UPRMT UR4, UR44, 0x9910, URZ ;  /* 0x000099102c047896 */ /* 0x000fe2000800003f */
[----:B0-----:R0:W-:Y:S03]  /*7350*/  @!P3 SYNCS.ARRIVE.TRANS64 RZ, [R7+URZ], R5 ;  /* 0x0000000507ffb9a7 */ /* 0x0011e6000800003f */
[----:B------:R-:W-:-:S06]  /*7360*/  UISETP.NE.AND UP0, UPT, UR4, 0x2, UPT ;  /* 0x000000020400788c */ /* 0x000fcc000bf05270 */
[----:B------:R-:W-:-:S13]  /*7370*/  PLOP3.LUT P1, PT, PT, PT, UP0, 0x80, 0x0 ;  /* 0x000000000000781c */ /* 0x000fda0003f2f008 */
[----:B0-----:R-:W-:Y:S05]  /*7380*/  @P1 BRA `(.L_x_171) ;  /* 0x0000000000041947 */ /* 0x001fea0003800000 */
[----:B------:R-:W-:Y:S01]  /*7390*/  BPT.TRAP 0x1 ;  /* 0x000000040000795c */ /* 0x000fe20000300000 */
.L_x_171:
[----:B------:R-:W-:Y:S05]  /*73a0*/  @P0 BRA `(.L_x_172) ;  /* 0x0000000000040947 */ /* 0x000fea0003800000 */
[----:B------:R-:W-:Y:S01]  /*73b0*/  BPT.TRAP 0x1 ;  /* 0x000000040000795c */ /* 0x000fe20000300000 */
.L_x_172:
[C---:B-1----:R-:W-:Y:S01]  /*73c0*/  LEA R4, R3.reuse, UR45, 0x2 ;  /* 0x0000002d03047c11 */ /* 0x042fe2000f8e10ff */
[----:B------:R-:W-:Y:S01]  /*73d0*/  VIADD R12, R12, 0xffffffff ;  /* 0xffffffff0c0c7836 */ /* 0x000fe20000000000 */
[----:B------:R-:W-:Y:S01]  /*73e0*/  LEA R5, R3, UR21, 0xe ;  /* 0x0000001503057c11 */ /* 0x000fe2000f8e70ff */
[----:B------:R-:W-:Y:S01]  /*73f0*/  UIADD3 UR4, UP0, UR30, 0xf0, URZ ;  /* 0x000000f01e047890 */ /* 0x000fe2000ff1e03f */
[----:B------:R-:W-:Y:S01]  /*7400*/  R2UR UR34, R11 ;  /* 0x000000000b2272ca */ /* 0x000fe200000e0000 */
[----:B------:R-:W-:Y:S01]  /*7410*/  IMAD.SHL.U32 R4, R4, 0x800, RZ ;  /* 0x0000080004047824 */ /* 0x000fe200078e00ff */
[----:B------:R-:W-:Y:S01]  /*7420*/  R2UR UR33, R7 ;  /* 0x00000000072172ca */ /* 0x000fe200000e0000 */
[--C-:B------:R-:W-:Y:S01]  /*7430*/  IMAD R5, R5, 0x2, R10.reuse ;  /* 0x0000000205057824 */ /* 0x100fe200078e020a */
[----:B------:R-:W-:Y:S01]  /*7440*/  R2UR UR36, R19 ;  /* 0x00000000132472ca */ /* 0x000fe200000e0000 */
[----:B------:R-:W-:Y:S01]  /*7450*/  IMAD R4, R4, 0x2, R10 ;  /* 0x0000000204047824 */ /* 0x000fe200078e020a */
[----:B------:R-:W-:Y:S01]  /*7460*/  R2UR UR35, R18 ;  /* 0x00000000122372ca */ /* 0x000fe200000e0000 */
[----:B------:R-:W-:Y:S01]  /*7470*/  UIADD3 UR42, UP1, UR30, 0x1f0, URZ ;  /* 0x000001f01e2a7890 */ /* 0x000fe2000ff3e03f */
[----:B------:R-:W-:Y:S01]  /*7480*/  R2UR UR8, R5 ;  /* 0x00000000050872ca */ /* 0x000fe200000e0000 */
[----:B------:R-:W-:Y:S01]  /*7490*/  UIADD3.X UR5, URZ, UR31, URZ, UP0, !UPT ;  /* 0x0000001f3f057290 */ /* 0x000fe200087fe43f */
[----:B------:R-:W-:Y:S01]  /*74a0*/  R2UR UR24, R4 ;  /* 0x00000000041872ca */ /* 0x000fe200000e0000 */
[----:B------:R-:W-:Y:S01]  /*74b0*/  UPRMT UR46, URZ, 0x5410, UR29 ;  /* 0x000054103f2e7896 */ /* 0x000fe2000800001d */
[----:B------:R-:W-:Y:S01]  /*74c0*/  R2UR UR19, R6 ;  /* 0x00000000061372ca */ /* 0x000fe200000e0000 */
[----:B------:R-:W-:Y:S01]  /*74d0*/  UIADD3 UR26, UR34, 0x40, URZ ;  /* 0x00000040221a7890 */ /* 0x000fe2000fffe03f */
[----:B------:R-:W-:Y:S01]  /*74e0*/  ISETP.GT.AND P2, PT, R12, 0x1, PT ;  /* 0x000000010c00780c */ /* 0x000fe20003f44270 */
[----:B------:R-:W-:Y:S01]  /*74f0*/  UIADD3.X UR43, URZ, UR31, URZ, UP1, !UPT ;  /* 0x0000001f3f2b7290 */ /* 0x000fe20008ffe43f */
[----:B------:R-:W-:Y:S01]  /*7500*/  VIADD R3, R3, 0x1 ;  /* 0x0000000103037836 */ /* 0x000fe20000000000 */
[----:B------:R-:W-:Y:S01]  /*7510*/  UPRMT UR47, URZ, 0x5410, UR23 ;  /* 0x000054103f2f7896 */ /* 0x000fe20008000017 */
[----:B------:R-:W-:Y:S01]  /*7520*/  VIADD R11, R11, 0x80 ;  /* 0x000000800b0b7836 */ /* 0x000fe20000000000 */
[----:B------:R-:W-:Y:S01]  /*7530*/  UMOV UR6, 0x0 ;  /* 0x0000000000067882 */ /* 0x000fe20000000000 */
[----:B------:R-:W-:Y:S01]  /*7540*/  UMOV UR7, 0x10000000 ;  /* 0x1000000000077882 */ /* 0x000fe20000000000 */
[----:B------:R-:W-:Y:S01]  /*7550*/  UIADD3 UR16, UR8, 0x10180, URZ ;  /* 0x0001018008107890 */ /* 0x000fe2000fffe03f */
[----:B------:R-:W-:Y:S01]  /*7560*/  ISETP.NE.AND P1, PT, R3, 0x4, PT ;  /* 0x000000040300780c */ /* 0x000fe20003f25270 */
[----:B------:R-:W-:-:S02]  /*7570*/  UIADD3 UR32, UR24, 0x180, URZ ;  /* 0x0000018018207890 */ /* 0x000fc4000fffe03f */
[----:B------:R-:W-:Y:S01]  /*7580*/  UIADD3 UR24, UR24, 0x2180, URZ ;  /* 0x0000218018187890 */ /* 0x000fe2000fffe03f */
[----:B------:R-:W-:Y:S01]  /*7590*/  SEL R5, RZ, 0x1, P1 ;  /* 0x00000001ff057807 */ /* 0x000fe20000800000 */
[----:B------:R-:W-:Y:S01]  /*75a0*/  UIADD3 UR8, UR8, 0x14180, URZ ;  /* 0x0001418008087890 */ /* 0x000fe2000fffe03f */
[----:B------:R-:W-:Y:S01]  /*75b0*/  SEL R3, R3, RZ, P1 ;  /* 0x000000ff03037207 */ /* 0x000fe20000800000 */
[----:B------:R-:W-:Y:S01]  /*75c0*/  UMOV UR25, UR33 ;  /* 0x0000002100197c82 */ /* 0x000fe20008000000 */
[----:B------:R-:W-:Y:S01]  /*75d0*/  UMOV UR28, UR36 ;  /* 0x00000024001c7c82 */ /* 0x000fe20008000000 */
[----:B------:R-:W-:Y:S01]  /*75e0*/  UMOV UR27, UR35 ;  /* 0x00000023001b7c82 */ /* 0x000fe20008000000 */
[----:B------:R-:W-:Y:S01]  /*75f0*/  UMOV UR17, UR33 ;  /* 0x0000002100117c82 */ /* 0x000fe20008000000 */
[----:B------:R-:W-:Y:S01]  /*7600*/  UMOV UR18, UR34 ;  /* 0x0000002200127c82 */ /* 0x000fe20008000000 */
[----:B------:R-:W-:Y:S01]  /*7610*/  UMOV UR20, UR36 ;  /* 0x0000002400147c82 */ /* 0x000fe20008000000 */
[----:B------:R0:W-:Y:S01]  /*7620*/  UTMALDG.3D.MULTICAST [UR32], [UR4], UR46, desc[UR6] ;  /* 0x00000620040073b4 */ /* 0x0001e2000801182e */
[----:B------:R-:W-:Y:S01]  /*7630*/  UMOV UR9, UR33 ;  /* 0x0000002100097c82 */ /* 0x000fe20008000000 */
[----:B------:R-:W-:Y:S01]  /*7640*/  UMOV UR11, UR19 ;  /* 0x00000013000b7c82 */ /* 0x000fe20008000000 */
[----:B------:R-:W-:Y:S01]  /*7650*/  UMOV UR12, UR36 ;  /* 0x00000024000c7c82 */ /* 0x000fe20008000000 */
[----:B------:R-:W-:Y:S01]  /*7660*/  UMOV UR10, UR26 ;  /* 0x0000001a000a7c82 */ /* 0x000fe20008000000 */
[----:B------:R-:W-:Y:S01]  /*7670*/  LOP3.LUT R2, R2, R5, RZ, 0x3c, !PT ;  /* 0x0000000502027212 */ /* 0x000fe200078e3cff */
[----:B------:R0:W-:Y:S01]  /*7680*/  UTMALDG.3D.MULTICAST [UR24], [UR4], UR46, desc[UR6] ;  /* 0x00000618040073b4 */ /* 0x0001e2000801182e */
[----:B------:R0:W-:Y:S01]  /*7690*/  UTMALDG.3D.MULTICAST [UR16], [UR42], UR47, desc[UR6] ;  /* 0x000006102a0073b4 */ /* 0x0001e2000801182f */
[----:B------:R0:W-:Y:S02]  /*76a0*/  UTMALDG.3D.MULTICAST [UR8], [UR42], UR47, desc[UR6] ;  /* 0x000006082a0073b4 */ /* 0x0001e4000801182f */
[----:B0-----:R-:W-:Y:S05]  /*76b0*/  @P2 BRA `(.L_x_173) ;  /* 0xfffffffc00002947 */ /* 0x001fea000383ffff */
.L_x_169:
[----:B------:R-:W-:Y:S05]  /*76c0*/  BSYNC B1 ;  /* 0x0000000000017941 */ /* 0x000fea0003800000 */
.L_x_168:
[----:B------:R-:W-:Y:S01]  /*76d0*/  LOP3.LUT P4, RZ, R0, 0xff, RZ, 0xc0, !PT ;  /* 0x000000ff00ff7812 */ /* 0x000fe2000788c0ff */
[----:B------:R-:W-:Y:S01]  /*76e0*/  VIADD R8, R8, UR37 ;  /* 0x0000002508087c36 */ /* 0x000fe20008000000 */
[----:B------:R-:W-:Y:S01]  /*76f0*/  ULDC.64 UR4, c[0x0][0x650] ;  /* 0x0001940000047ab9 */ /* 0x000fe20000000a00 */
[----:B------:R-:W-:Y:S01]  /*7700*/  BSSY B1, `(.L_x_174) ;  /* 0x000006f000017945 */ /* 0x000fe20003800000 */
[----:B------:R-:W-:Y:S02]  /*7710*/  IMAD.MOV.U32 R18, RZ, RZ, -0x1 ;  /* 0xffffffffff127424 */ /* 0x000fe400078e00ff */
[----:B------:R-:W-:Y:S01]  /*7720*/  SHF.R.U32.HI R0, RZ, 0x2, R8 ;  /* 0x00000002ff007819 */ /* 0x000fe20000011608 */
[----:B------:R-:W-:Y:S01]  /*7730*/  IMAD.MOV.U32 R19, RZ, RZ, -0x1 ;  /* 0xffffffffff137424 */ /* 0x000fe200078e00ff */
[----:B------:R-:W-:Y:S02]  /*7740*/  ISETP.GT.U32.AND P1, PT, R8, 0x3, PT ;  /* 0x000000030800780c */ /* 0x000fe40003f24070 */
[----:B------:R-:W-:-:S02]  /*7750*/  LOP3.LUT R0, R0, 0x1, RZ, 0xc0, !PT ;  /* 0x0000000100007812 */ /* 0x000fc400078ec0ff */
[----:B------:R-:W-:Y:S01]  /*7760*/  LOP3.LUT R8, R8, 0x3, RZ, 0xc0, !PT ;  /* 0x0000000308087812 */ /* 0x000fe200078ec0ff */
[----:B------:R-:W0:Y:S01]  /*7770*/  @P4 S2R R3, SR_CgaCtaId ;  /* 0x0000000000034919 */ /* 0x000e220000008800 */
[----:B------:R-:W-:Y:S02]  /*7780*/  @P4 MOV R2, 0x400 ;  /* 0x0000040000024802 */ /* 0x000fe40000000f00 */
[----:B------:R-:W-:Y:S02]  /*7790*/  ISETP.NE.U32.AND P2, PT, R0, 0x1, PT ;  /* 0x000000010000780c */ /* 0x000fe40003f45070 */
[----:B0-----:R-:W-:Y:S01]  /*77a0*/  @P4 LEA R2, R3, R2, 0x18 ;  /* 0x0000000203024211 */ /* 0x001fe200078ec0ff */
[----:B------:R-:W-:-:S03]  /*77b0*/  IMAD.U32 R3, RZ, RZ, UR37 ;  /* 0x00000025ff037e24 */ /* 0x000fc6000f8e00ff */
[----:B------:R0:W-:Y:S01]  /*77c0*/  @P4 SYNCS.ARRIVE.TRANS64.A1T0 RZ, [R2+URZ+0x78], RZ ;  /* 0x000078ff02ff49a7 */ /* 0x0001e2000810003f */
[----:B------:R-:W-:Y:S02]  /*77d0*/  IADD3 R16, P4, R16, UR52, RZ ;  /* 0x0000003410107c10 */ /* 0x000fe4000ff9e0ff */
[----:B------:R-:W-:Y:S02]  /*77e0*/  ISETP.LT.U32.AND P1, PT, R3, 0x4, P1 ;  /* 0x000000040300780c */ /* 0x000fe40000f21070 */
[----:B------:R-:W-:Y:S02]  /*77f0*/  IADD3.X R17, R17, UR39, RZ, P4, !PT ;  /* 0x0000002711117c10 */ /* 0x000fe4000a7fe4ff */
[----:B------:R-:W-:Y:S02]  /*7800*/  ISETP.GE.U32.AND P4, PT, R16, UR4, PT ;  /* 0x0000000410007c0c */ /* 0x000fe4000bf86070 */
[----:B------:R-:W-:Y:S02]  /*7810*/  SEL R0, RZ, 0x1, !P1 ;  /* 0x00000001ff007807 */ /* 0x000fe40004800000 */
[----:B------:R-:W-:-:S02]  /*7820*/  ISETP.GE.U32.AND.EX P1, PT, R17, UR5, PT, P4 ;  /* 0x0000000511007c0c */ /* 0x000fc4000bf26140 */
[----:B------:R-:W-:Y:S02]  /*7830*/  ISETP.GT.U32.AND P2, PT, R3, 0x3, !P2 ;  /* 0x000000030300780c */ /* 0x000fe40005744070 */
[----:B------:R-:W-:Y:S02]  /*7840*/  PRMT R3, RZ, 0x7610, R3 ;  /* 0x00007610ff037816 */ /* 0x000fe40000000003 */
[----:B0-----:R-:W-:-:S04]  /*7850*/  SEL R2, RZ, 0x1, !P2 ;  /* 0x00000001ff027807 */ /* 0x001fc80005000000 */
[--C-:B------:R-:W-:Y:S01]  /*7860*/  LOP3.LUT R9, R2, R9, R0.reuse, 0x96, !PT ;  /* 0x0000000902097212 */ /* 0x100fe200078e9600 */
[----:B------:R-:W-:Y:S01]  /*7870*/  IMAD.MOV.U32 R2, RZ, RZ, -0x1 ;  /* 0xffffffffff027424 */ /* 0x000fe200078e00ff */
[----:B------:R-:W-:Y:S01]  /*7880*/  PRMT R0, RZ, 0x7610, R0 ;  /* 0x00007610ff007816 */ /* 0x000fe20000000000 */
[----:B------:R-:W-:Y:S06]  /*7890*/  @P1 BRA `(.L_x_175) ;  /* 0x0000000400541947 */ /* 0x000fec0003800000 */
[----:B------:R-:W0:Y:S01]  /*78a0*/  S2UR UR4, SR_CTAID.X ;  /* 0x00000000000479c3 */ /* 0x000e220000002500 */
[----:B------:R-:W-:Y:S01]  /*78b0*/  ULDC.64 UR6, c[0x0][0x628] ;  /* 0x00018a0000067ab9 */ /* 0x000fe20000000a00 */
[----:B------:R-:W-:Y:S01]  /*78c0*/  ULDC UR5, c[0x0][0x150] ;  /* 0x0000540000057ab9 */ /* 0x000fe20000000800 */
[----:B------:R-:W-:Y:S01]  /*78d0*/  ISETP.NE.U32.AND P1, PT, RZ, UR6, PT ;  /* 0x00000006ff007c0c */ /* 0x000fe2000bf25070 */
[----:B------:R-:W-:Y:S01]  /*78e0*/  ULDC UR8, c[0x0][0x630] ;  /* 0x00018c0000087ab9 */ /* 0x000fe20000000800 */
[----:B------:R-:W-:Y:S01]  /*78f0*/  ULDC UR10, c[0x0][0x154] ;  /* 0x00005500000a7ab9 */ /* 0x000fe20000000800 */
[----:B------:R-:W-:Y:S01]  /*7900*/  IMAD.MOV.U32 R2, RZ, RZ, R16 ;  /* 0x000000ffff027224 */ /* 0x000fe200078e0010 */
[----:B------:R-:W-:Y:S01]  /*7910*/  ISETP.NE.AND.EX P1, PT, RZ, UR7, PT, P1 ;  /* 0x00000007ff007c0c */ /* 0x000fe2000bf25310 */
[----:B------:R-:W1:Y:S01]  /*7920*/  S2UR UR9, SR_CTAID.Y ;  /* 0x00000000000979c3 */ /* 0x000e620000002600 */
[----:B0-----:R-:W-:-:S05]  /*7930*/  I2FP.F32.U32 R3, UR4 ;  /* 0x0000000400037c45 */ /* 0x001fca0008201000 */
[----:B------:R-:W-:Y:S01]  /*7940*/  FMUL R10, R3, UR5 ;  /* 0x00000005030a7c20 */ /* 0x000fe20008400000 */
[----:B------:R-:W-:-:S05]  /*7950*/  IMAD.MOV.U32 R3, RZ, RZ, R17 ;  /* 0x000000ffff037224 */ /* 0x000fca00078e0011 */
[----:B------:R-:W-:Y:S05]  /*7960*/  @!P1 BRA `(.L_x_176) ;  /* 0x0000000000289947 */ /* 0x000fea0003800000 */
[----:B------:R-:W-:Y:S02]  /*7970*/  ULDC UR5, c[0x0][0x634] ;  /* 0x00018d0000057ab9 */ /* 0x000fe40000000800 */
[----:B------:R-:W-:-:S05]  /*7980*/  IADD3 R7, P1, R16, UR5, RZ ;  /* 0x0000000510077c10 */ /* 0x000fca000ff3e0ff */
[----:B------:R-:W-:-:S04]  /*7990*/  IMAD.X R11, RZ, RZ, R17, P1 ;  /* 0x000000ffff0b7224 */ /* 0x000fc800008e0611 */
[----:B------:R-:W-:-:S04]  /*79a0*/  IMAD.WIDE.U32 R4, R11, UR6, RZ ;  /* 0x000000060b047c25 */ /* 0x000fc8000f8e00ff */
[----:B------:R-:W-:-:S04]  /*79b0*/  IMAD.WIDE.U32 R4, P1, R7, UR7, R4 ;  /* 0x0000000707047c25 */ /* 0x000fc8000f820004 */
[----:B------:R-:W-:-:S04]  /*79c0*/  IMAD.WIDE.U32 R6, R7, UR6, RZ ;  /* 0x0000000607067c25 */ /* 0x000fc8000f8e00ff */
[----:B------:R-:W-:Y:S01]  /*79d0*/  IMAD.X R3, RZ, RZ, RZ, P1 ;  /* 0x000000ffff037224 */ /* 0x000fe200008e06ff */
[----:B------:R-:W-:Y:S01]  /*79e0*/  IADD3 RZ, P1, R7, R4, RZ ;  /* 0x0000000407ff7210 */ /* 0x000fe20007f3e0ff */
[----:B------:R-:W-:-:S04]  /*79f0*/  IMAD.MOV.U32 R2, RZ, RZ, R5 ;  /* 0x000000ffff027224 */ /* 0x000fc800078e0005 */
[----:B------:R-:W-:-:S08]  /*7a00*/  IMAD.WIDE.U32.X R2, R11, UR7, R2, P1 ;  /* 0x000000070b027c25 */ /* 0x000fd000088e0402 */
.L_x_176:
[--C-:B------:R-:W-:Y:S01]  /*7a10*/  SHF.R.U64 R19, R2, UR8, R3.reuse ;  /* 0x0000000802137c19 */ /* 0x100fe20008001203 */
[----:B------:R-:W0:Y:S01]  /*7a20*/  F2I.U32.TRUNC.NTZ R10, R10 ;  /* 0x0000000a000a7305 */ /* 0x000e22000020f000 */
[----:B------:R-:W-:Y:S01]  /*7a30*/  SHF.R.U32.HI R2, RZ, UR8, R3 ;  /* 0x00000008ff027c19 */ /* 0x000fe20008011603 */
[----:B------:R-:W-:Y:S01]  /*7a40*/  ULDC.64 UR6, c[0x0][0x620] ;  /* 0x0001880000067ab9 */ /* 0x000fe20000000a00 */
[----:B------:R-:W-:Y:S01]  /*7a50*/  IADD3 R5, P1, RZ, -R19, RZ ;  /* 0x80000013ff057210 */ /* 0x000fe20007f3e0ff */
[----:B------:R-:W2:Y:S01]  /*7a60*/  LDC R15, c[0x0][0x610] ;  /* 0x00018400ff0f7b82 */ /* 0x000ea20000000800 */
[----:B-1----:R-:W-:Y:S01]  /*7a70*/  I2FP.F32.U32 R4, UR9 ;  /* 0x0000000900047c45 */ /* 0x002fe20008201000 */
[----:B------:R-:W-:Y:S01]  /*7a80*/  ULDC UR8, c[0x0][0x658] ;  /* 0x0001960000087ab9 */ /* 0x000fe20000000800 */
[----:B------:R-:W-:Y:S01]  /*7a90*/  ULDC UR12, c[0x0][0x648] ;  /* 0x00019200000c7ab9 */ /* 0x000fe20000000800 */
[----:B------:R-:W-:Y:S02]  /*7aa0*/  IMAD.X R2, RZ, RZ, ~R2, P1 ;  /* 0x000000ffff027224 */ /* 0x000fe400008e0e02 */
[----:B------:R-:W-:Y:S01]  /*7ab0*/  FMUL R6, R4, UR10 ;  /* 0x0000000a04067c20 */ /* 0x000fe20008400000 */
[----:B------:R-:W-:Y:S01]  /*7ac0*/  ULDC.64 UR10, c[0x0][0x640] ;  /* 0x00019000000a7ab9 */ /* 0x000fe20000000a00 */
[----:B------:R-:W-:Y:S01]  /*7ad0*/  IMAD R4, R2, UR6, RZ ;  /* 0x0000000602047c24 */ /* 0x000fe2000f8e02ff */
[----:B------:R-:W-:Y:S01]  /*7ae0*/  ISETP.NE.U32.AND P1, PT, RZ, UR10, PT ;  /* 0x0000000aff007c0c */ /* 0x000fe2000bf25070 */
[C---:B------:R-:W-:Y:S01]  /*7af0*/  IMAD.WIDE.U32 R2, R5.reuse, UR6, R16 ;  /* 0x0000000605027c25 */ /* 0x040fe2000f8e0010 */
[----:B0-----:R-:W-:Y:S01]  /*7b00*/  R2UR UR5, R10 ;  /* 0x000000000a0572ca */ /* 0x001fe200000e0000 */
[----:B------:R-:W0:Y:S01]  /*7b10*/  F2I.U32.TRUNC.NTZ R6, R6 ;  /* 0x0000000600067305 */ /* 0x000e22000020f000 */
[----:B------:R-:W-:Y:S01]  /*7b20*/  ULDC UR6, c[0x0][0x618] ;  /* 0x0001860000067ab9 */ /* 0x000fe20000000800 */
[----:B------:R-:W-:Y:S01]  /*7b30*/  IMAD R5, R5, UR7, R4 ;  /* 0x0000000705057c24 */ /* 0x000fe2000f8e0204 */
[----:B------:R-:W-:-:S03]  /*7b40*/  ISETP.NE.AND.EX P1, PT, RZ, UR11, PT, P1 ;  /* 0x0000000bff007c0c */ /* 0x000fc6000bf25310 */
[----:B------:R-:W-:-:S05]  /*7b50*/  IMAD.IADD R3, R3, 0x1, R5 ;  /* 0x0000000103037824 */ /* 0x000fca00078e0205 */
[--C-:B------:R-:W-:Y:S02]  /*7b60*/  SHF.R.U64 R10, R2, UR6, R3.reuse ;  /* 0x00000006020a7c19 */ /* 0x100fe40008001203 */
[----:B------:R-:W-:Y:S01]  /*7b70*/  SHF.R.U32.HI R3, RZ, UR6, R3 ;  /* 0x00000006ff037c19 */ /* 0x000fe20008011603 */
[----:B------:R-:W-:Y:S01]  /*7b80*/  ULDC UR6, c[0x0][0x608] ;  /* 0x0001820000067ab9 */ /* 0x000fe20000000800 */
[----:B0-----:R-:W-:Y:S02]  /*7b90*/  R2UR UR7, R6 ;  /* 0x00000000060772ca */ /* 0x001fe400000e0000 */
[--C-:B------:R-:W-:Y:S02]  /*7ba0*/  SHF.R.U64 R12, R10, UR6, R3.reuse ;  /* 0x000000060a0c7c19 */ /* 0x100fe40008001203 */
[----:B------:R-:W-:Y:S01]  /*7bb0*/  SHF.R.U32.HI R3, RZ, UR6, R3 ;  /* 0x00000006ff037c19 */ /* 0x000fe20008011603 */
[----:B------:R-:W-:-:S03]  /*7bc0*/  UIADD3 UR6, -UR5, URZ, URZ ;  /* 0x0000003f05067290 */ /* 0x000fc6000fffe13f */
[--C-:B------:R-:W-:Y:S01]  /*7bd0*/  SHF.R.U64 R13, R12, UR8, R3.reuse ;  /* 0x000000080c0d7c19 */ /* 0x100fe20008001203 */
[----:B------:R-:W-:Y:S01]  /*7be0*/  ULDC UR5, c[0x0][0x144] ;  /* 0x0000510000057ab9 */ /* 0x000fe20000000800 */
[----:B------:R-:W-:-:S03]  /*7bf0*/  SHF.R.U32.HI R3, RZ, UR8, R3 ;  /* 0x00000008ff037c19 */ /* 0x000fc60008011603 */
[----:B------:R-:W-:Y:S01]  /*7c00*/  IMAD.MOV.U32 R2, RZ, RZ, R13 ;  /* 0x000000ffff027224 */ /* 0x000fe200078e000d */
[----:B------:R-:W-:Y:S06]  /*7c10*/  @!P1 BRA `(.L_x_177) ;  /* 0x0000000000289947 */ /* 0x000fec0003800000 */
        /* <DEDUP_REMOVED lines=10> */
.L_x_177:
[----:B------:R-:W-:Y:S01]  /*7cc0*/  UISETP.NE.AND UP0, UPT, UR38, URZ, UPT ;  /* 0x0000003f2600728c */ /* 0x000fe2000bf05270 */
[----:B------:R-:W-:Y:S01]  /*7cd0*/  SHF.R.U64 R3, R2, UR12, R3 ;  /* 0x0000000c02037c19 */ /* 0x000fe20008001203 */
[----:B------:R-:W-:Y:S01]  /*7ce0*/  UIADD3 UR7, -UR7, URZ, URZ ;  /* 0x0000003f07077290 */ /* 0x000fe2000fffe13f */
[----:B------:R-:W-:Y:S01]  /*7cf0*/  LOP3.LUT R2, R12, UR22, RZ, 0xc0, !PT ;  /* 0x000000160c027c12 */ /* 0x000fe2000f8ec0ff */
[----:B------:R-:W-:Y:S01]  /*7d00*/  UIMAD UR4, UR5, UR6, UR4 ;  /* 0x00000006050472a4 */ /* 0x000fe2000f8e0204 */
[----:B------:R-:W-:Y:S01]  /*7d10*/  LOP3.LUT R5, R10, UR13, RZ, 0xc0, !PT ;  /* 0x0000000d0a057c12 */ /* 0x000fe2000f8ec0ff */
[----:B------:R-:W-:Y:S01]  /*7d20*/  IMAD.MOV R4, RZ, RZ, -R3 ;  /* 0x000000ffff047224 */ /* 0x000fe200078e0a03 */
[----:B------:R-:W-:Y:S01]  /*7d30*/  ULDC UR5, c[0x0][0x148] ;  /* 0x0000520000057ab9 */ /* 0x000fe20000000800 */
[----:B------:R-:W-:Y:S01]  /*7d40*/  IMAD R18, R3, UR14, R2 ;  /* 0x0000000e03127c24 */ /* 0x000fe2000f8e0202 */
[----:B------:R-:W-:Y:S01]  /*7d50*/  PLOP3.LUT P1, PT, PT, PT, UP0, 0x80, 0x0 ;  /* 0x000000000000781c */ /* 0x000fe20003f2f008 */
[----:B------:R-:W-:Y:S01]  /*7d60*/  IMAD.MOV.U32 R3, RZ, RZ, 0x1 ;  /* 0x00000001ff037424 */ /* 0x000fe200078e00ff */
[----:B------:R-:W-:-:S03]  /*7d70*/  @UP0 UIMAD UR4, UR5, UR7, UR9 ;  /* 0x00000007050402a4 */ /* 0x000fc6000f8e0209 */
[----:B------:R-:W-:Y:S02]  /*7d80*/  ULDC UR5, c[0x0][0x638] ;  /* 0x00018e0000057ab9 */ /* 0x000fe40000000800 */
[----:B------:R-:W-:Y:S02]  /*7d90*/  IMAD R2, R4, UR5, R13 ;  /* 0x0000000504027c24 */ /* 0x000fe4000f8e020d */
[----:B--2---:R-:W-:Y:S01]  /*7da0*/  IMAD R18, R18, R15, UR4 ;  /* 0x0000000412127e24 */ /* 0x004fe2000f8e020f */
[----:B------:R-:W-:Y:S02]  /*7db0*/  ULDC UR4, c[0x0][0x600] ;  /* 0x0001800000047ab9 */ /* 0x000fe40000000800 */
[----:B------:R-:W-:-:S05]  /*7dc0*/  IMAD R5, R2, UR4, R5 ;  /* 0x0000000402057c24 */ /* 0x000fca000f8e0205 */
[----:B------:R-:W-:Y:S02]  /*7dd0*/  SEL R2, R5, R18, !P1 ;  /* 0x0000001205027207 */ /* 0x000fe40004800000 */
[----:B------:R-:W-:-:S07]  /*7de0*/  SEL R18, R18, R5, !P1 ;  /* 0x0000000512127207 */ /* 0x000fce0004800000 */
.L_x_175:
[----:B------:R-:W-:Y:S05]  /*7df0*/  BSYNC B1 ;  /* 0x0000000000017941 */ /* 0x000fea0003800000 */
.L_x_174:
[----:B------:R-:W-:-:S13]  /*7e00*/  LOP3.LUT P1, RZ, R3, 0xff, RZ, 0xc0, !PT ;  /* 0x000000ff03ff7812 */ /* 0x000fda000782c0ff */
[----:B------:R-:W-:Y:S05]  /*7e10*/  @P1 BRA `(.L_x_178) ;  /* 0xfffffff000f01947 */ /* 0x000fea000383ffff */
[----:B------:R-:W-:Y:S05]  /*7e20*/  BSYNC B0 ;  /* 0x0000000000007941 */ /* 0x000fea0003800000 */
.L_x_166:
[----:B------:R-:W-:-:S03]  /*7e30*/  UMOV UR4, 0xffffffff ;  /* 0xffffffff00047882 */ /* 0x000fc60000000000 */
[----:B------:R-:W-:Y:S05]  /*7e40*/  BRA.DIV UR4, `(.L_x_179) ;  /* 0x0000000604447947 */ /* 0x000fea000b800000 */
[----:B------:R-:W-:-:S13]  /*7e50*/  ELECT P6, URZ, PT ;  /* 0x00000000003f782f */ /* 0x000fda00038c0000 */
.L_x_195:
[----:B------:R-:W-:Y:S04]  /*7e60*/  BSSY B0, `(.L_x_180) ;  /* 0x000002c000007945 */ /* 0x000fe80003800000 */
[----:B------:R-:W-:Y:S05]  /*7e70*/  @!P6 BRA `(.L_x_181) ;  /* 0x0000000000a8e947 */ /* 0x000fea0003800000 */
[----:B------:R-:W-:-:S04]  /*7e80*/  ULOP3.LUT UR4, UR40, 0x2, URZ, 0xfc, !UPT ;  /* 0x0000000228047892 */ /* 0x000fc8000f8efc3f */
[----:B------:R-:W-:-:S06]  /*7e90*/  UISETP.NE.AND UP0, UPT, UR4, 0x3, UPT ;  /* 0x000000030400788c */ /* 0x000fcc000bf05270 */
[----:B------:R-:W-:-:S13]  /*7ea0*/  PLOP3.LUT P0, PT, PT, PT, UP0, 0x80, 0x0 ;  /* 0x000000000000781c */ /* 0x000fda0003f0f008 */
[----:B------:R-:W-:Y:S05]  /*7eb0*/  @!P0 BRA `(.L_x_182) ;  /* 0x0000000000048947 */ /* 0x000fea0003800000 */
[----:B------:R-:W-:Y:S01]  /*7ec0*/  BPT.TRAP 0x1 ;  /* 0x000000040000795c */ /* 0x000fe20000300000 */
.L_x_182:
[----:B------:R-:W0:Y:S01]  /*7ed0*/  S2R R3, SR_CgaCtaId ;  /* 0x0000000000037919 */ /* 0x000e220000008800 */
[----:B------:R-:W-:Y:S02]  /*7ee0*/  MOV R0, 0x400 ;  /* 0x0000040000007802 */ /* 0x000fe40000000f00 */
[----:B------:R-:W-:Y:S02]  /*7ef0*/  SHF.L.U32 R2, R9, 0x1f, RZ ;  /* 0x0000001f09027819 */ /* 0x000fe400000006ff */
[----:B0-----:R-:W-:-:S05]  /*7f00*/  LEA R3, R3, R0, 0x18 ;  /* 0x0000000003037211 */ /* 0x001fca00078ec0ff */
[----:B------:R-:W-:-:S04]  /*7f10*/  VIADD R3, R3, 0x20 ;  /* 0x0000002003037836 */ /* 0x000fc80000000000 */
[C---:B------:R-:W-:Y:S02]  /*7f20*/  IMAD R5, R8.reuse, 0x8, R3 ;  /* 0x0000000808057824 */ /* 0x040fe400078e0203 */
[----:B------:R-:W-:Y:S02]  /*7f30*/  VIADD R8, R8, 0x1 ;  /* 0x0000000108087836 */ /* 0x000fe40000000000 */
[----:B------:R-:W0:Y:S03]  /*7f40*/  SYNCS.PHASECHK.TRANS64.TRYWAIT P0, [R5+URZ], R2 ;  /* 0x00000002050075a7 */ /* 0x000e26000800017f */
[----:B------:R-:W-:-:S04]  /*7f50*/  ISETP.NE.AND P1, PT, R8, 0x4, PT ;  /* 0x000000040800780c */ /* 0x000fc80003f25270 */
[----:B------:R-:W-:Y:S02]  /*7f60*/  SEL R0, RZ, 0x1, P1 ;  /* 0x00000001ff007807 */ /* 0x000fe40000800000 */
[----:B------:R-:W-:Y:S02]  /*7f70*/  SEL R8, R8, RZ, P1 ;  /* 0x000000ff08087207 */ /* 0x000fe40000800000 */
[----:B------:R-:W-:-:S03]  /*7f80*/  LOP3.LUT R9, R9, R0, RZ, 0x3c, !PT ;  /* 0x0000000009097212 */ /* 0x000fc600078e3cff */
[----:B------:R-:W-:Y:S01]  /*7f90*/  IMAD R7, R8, 0x8, R3 ;  /* 0x0000000808077824 */ /* 0x000fe200078e0203 */
[----:B------:R-:W-:Y:S01]  /*7fa0*/  SHF.L.U32 R4, R9, 0x1f, RZ ;  /* 0x0000001f09047819 */ /* 0x000fe200000006ff */
[----:B0-----:R-:W-:Y:S06]  /*7fb0*/  @!P0 BRA `(.L_x_183) ;  /* 0x0000000400088947 */ /* 0x001fec0003800000 */
.L_x_196:
[----:B------:R-:W1:Y:S01]  /*7fc0*/  SYNCS.PHASECHK.TRANS64.TRYWAIT P0, [R7+URZ], R4 ;  /* 0x00000004070075a7 */ /* 0x000e62000800017f */
[----:B------:R-:W-:-:S05]  /*7fd0*/  VIADD R0, R8, 0x1 ;  /* 0x0000000108007836 */ /* 0x000fca0000000000 */
[----:B------:R-:W-:-:S04]  /*7fe0*/  ISETP.NE.AND P1, PT, R0, 0x4, PT ;  /* 0x000000040000780c */ /* 0x000fc80003f25270 */
[----:B0-----:R-:W-:Y:S02]  /*7ff0*/  SEL R2, RZ, 0x1, P1 ;  /* 0x00000001ff027807 */ /* 0x001fe40000800000 */
[----:B------:R-:W-:Y:S02]  /*8000*/  SEL R0, R0, RZ, P1 ;  /* 0x000000ff00007207 */ /* 0x000fe40000800000 */
[----:B------:R-:W-:-:S03]  /*8010*/  LOP3.LUT R9, R9, R2, RZ, 0x3c, !PT ;  /* 0x0000000209097212 */ /* 0x000fc600078e3cff */
[----:B------:R-:W-:Y:S01]  /*8020*/  IMAD R6, R0, 0x8, R3 ;  /* 0x0000000800067824 */ /* 0x000fe200078e0203 */
[----:B------:R-:W-:Y:S01]  /*8030*/  SHF.L.U32 R5, R9, 0x1f, RZ ;  /* 0x0000001f09057819 */ /* 0x000fe200000006ff */
[----:B-1----:R-:W-:Y:S06]  /*8040*/  @!P0 BRA `(.L_x_184) ;  /* 0x0000000000f88947 */ /* 0x002fec0003800000 */
.L_x_197:
[----:B------:R-:W1:Y:S01]  /*8050*/  SYNCS.PHASECHK.TRANS64.TRYWAIT P0, [R6+URZ], R5 ;  /* 0x00000005060075a7 */ /* 0x000e62000800017f */
[----:B------:R-:W-:-:S05]  /*8060*/  VIADD R0, R0, 0x1 ;  /* 0x0000000100007836 */ /* 0x000fca0000000000 */
[----:B------:R-:W-:-:S04]  /*8070*/  ISETP.NE.AND P1, PT, R0, 0x4, PT ;  /* 0x000000040000780c */ /* 0x000fc80003f25270 */
[----:B------:R-:W-:Y:S02]  /*8080*/  SEL R2, RZ, 0x1, P1 ;  /* 0x00000001ff027807 */ /* 0x000fe40000800000 */
[----:B------:R-:W-:Y:S02]  /*8090*/  SEL R0, R0, RZ, P1 ;  /* 0x000000ff00007207 */ /* 0x000fe40000800000 */
[----:B------:R-:W-:Y:S01]  /*80a0*/  LOP3.LUT R2, R9, R2, RZ, 0x3c, !PT ;  /* 0x0000000209027212 */ /* 0x000fe200078e3cff */
[----:B-1----:R-:W-:Y:S06]  /*80b0*/  @!P0 BRA `(.L_x_185) ;  /* 0x0000000000f08947 */ /* 0x002fec0003800000 */
.L_x_198:
[----:B------:R-:W-:Y:S01]  /*80c0*/  IMAD R3, R0, 0x8, R3 ;  /* 0x0000000800037824 */ /* 0x000fe200078e0203 */
[----:B------:R-:W-:-:S07]  /*80d0*/  SHF.L.U32 R0, R2, 0x1f, RZ ;  /* 0x0000001f02007819 */ /* 0x000fce00000006ff */
.L_x_186:
[----:B--2---:R2:W3:Y:S02]  /*80e0*/  SYNCS.PHASECHK.TRANS64.TRYWAIT P0, [R3+URZ], R0 ;  /* 0x00000000030075a7 */ /* 0x0044e4000800017f */
[----:B---3--:R-:W-:Y:S05]  /*80f0*/  @!P0 NANOSLEEP.SYNCS 0x989680 ;  /* 0x009896800000895d */ /* 0x008fea0003900000 */
[----:B------:R-:W3:Y:S02]  /*8100*/  @!P0 SYNCS.PHASECHK.TRANS64 P0, [R3+URZ], R0 ;  /* 0x00000000030085a7 */ /* 0x000ee4000800007f */
[----:B---3--:R-:W-:Y:S05]  /*8110*/  @!P0 BRA `(.L_x_186) ;  /* 0xfffffffc00f08947 */ /* 0x008fea000383ffff */
.L_x_181:
[----:B------:R-:W-:Y:S05]  /*8120*/  BSYNC B0 ;  /* 0x0000000000007941 */ /* 0x000fea0003800000 */
.L_x_180:
[----:B------:R-:W-:Y:S05]  /*8130*/  EXIT ;  /* 0x000000000000794d */ /* 0x000fea0003800000 */
.L_x_18:
[----:B0-----:R0:W1:Y:S02]  /*8140*/  SYNCS.PHASECHK.TRANS64.TRYWAIT P0, [R97+URZ+-0x8], R0 ;  /* 0xfffff800610075a7 */ /* 0x001064000800017f */
[----:B-1----:R-:W-:Y:S05]  /*8150*/  @!P0 NANOSLEEP.SYNCS 0x989680 ;  /* 0x009896800000895d */ /* 0x002fea0003900000 */
[----:B------:R-:W1:Y:S02]  /*8160*/  @!P0 SYNCS.PHASECHK.TRANS64 P0, [R97+URZ+-0x8], R0 ;  /* 0xfffff800610085a7 */ /* 0x000e64000800007f */
[----:B-1----:R-:W-:Y:S05]  /*8170*/  @!P0 BRA `(.L_x_18) ;  /* 0xfffffffc00f08947 */ /* 0x002fea000383ffff */
[----:B------:R-:W-:Y:S05]  /*8180*/  BRA `(.L_x_187) ;  /* 0xffffff9400c87947 */ /* 0x000fea000383ffff */
.L_x_23:
[----:B-1----:R1:W2:Y:S02]  /*8190*/  SYNCS.PHASECHK.TRANS64.TRYWAIT P1, [R3+URZ], R0 ;  /* 0x00000000030075a7 */ /* 0x0022a4000802017f */
[----:B--2---:R-:W-:Y:S05]  /*81a0*/  @!P1 NANOSLEEP.SYNCS 0x989680 ;  /* 0x009896800000995d */ /* 0x004fea0003900000 */
[----:B------:R-:W2:Y:S02]  /*81b0*/  @!P1 SYNCS.PHASECHK.TRANS64 P1, [R3+URZ], R0 ;  /* 0x00000000030095a7 */ /* 0x000ea4000802007f */
[----:B--2---:R-:W-:Y:S05]  /*81c0*/  @!P1 BRA `(.L_x_23) ;  /* 0xfffffffc00f09947 */ /* 0x004fea000383ffff */
[----:B------:R-:W-:Y:S05]  /*81d0*/  BRA `(.L_x_22) ;  /* 0xffffff9800407947 */ /* 0x000fea000383ffff */
.L_x_28:
[----:B-1----:R-:W-:-:S04]  /*81e0*/  IMAD.U32 R5, RZ, RZ, UR4 ;  /* 0x00000004ff057e24 */ /* 0x002fc8000f8e00ff */
[----:B------:R1:W2:Y:S03]  /*81f0*/  SYNCS.PHASECHK.TRANS64.TRYWAIT P1, [R5+URZ], R4 ;  /* 0x00000004050075a7 */ /* 0x0002a6000802017f */
[----:B--2---:R-:W-:Y:S05]  /*8200*/  @!P1 NANOSLEEP.SYNCS 0x989680 ;  /* 0x009896800000995d */ /* 0x004fea0003900000 */
[----:B------:R-:W2:Y:S02]  /*8210*/  @!P1 SYNCS.PHASECHK.TRANS64 P1, [R5+URZ], R4 ;  /* 0x00000004050095a7 */ /* 0x000ea4000802007f */
[----:B--2---:R-:W-:Y:S05]  /*8220*/  @!P1 BRA `(.L_x_28) ;  /* 0xfffffffc00ec9947 */ /* 0x004fea000383ffff */
[----:B------:R-:W-:Y:S05]  /*8230*/  BRA `(.L_x_27) ;  /* 0xffffff9c00807947 */ /* 0x000fea000383ffff */
.L_x_34:
[----:B0-----:R0:W1:Y:S02]  /*8240*/  SYNCS.PHASECHK.TRANS64.TRYWAIT P0, [R97+URZ+0x8], R0 ;  /* 0x00000800610075a7 */ /* 0x001064000800017f */
[----:B-1----:R-:W-:Y:S05]  /*8250*/  @!P0 NANOSLEEP.SYNCS 0x989680 ;  /* 0x009896800000895d */ /* 0x002fea0003900000 */
[----:B------:R-:W1:Y:S02]  /*8260*/  @!P0 SYNCS.PHASECHK.TRANS64 P0, [R97+URZ+0x8], R0 ;  /* 0x00000800610085a7 */ /* 0x000e64000800007f */
[----:B-1----:R-:W-:Y:S05]  /*8270*/  @!P0 BRA `(.L_x_34) ;  /* 0xfffffffc00f08947 */ /* 0x002fea000383ffff */
[----:B------:R-:W-:Y:S05]  /*8280*/  BRA `(.L_x_188) ;  /* 0xffffffa4000c7947 */ /* 0x000fea000383ffff */
.L_x_167:
[----:B------:R-:W-:Y:S01]  /*8290*/  BSSY B1, `(.L_x_189) ;  /* 0x0000006000017945 */ /* 0x000fe20003800000 */
[----:B------:R-:W-:-:S07]  /*82a0*/  IMAD.MOV.U32 R15, RZ, RZ, -0x1 ;  /* 0xffffffffff0f7424 */ /* 0x000fce00078e00ff */
[----:B-----5:R-:W-:Y:S05]  /*82b0*/  WARPSYNC.COLLECTIVE R15, `(.L_x_190) ;  /* 0x000000000f0c7348 */ /* 0x020fea0003c00000 */
[----:B------:R-:W-:Y:S02]  /*82c0*/  ELECT P6, UR62, PT ;  /* 0x00000000003e782f */ /* 0x000fe400038c0000 */
[----:B------:R-:W-:Y:S01]  /*82d0*/  MOV R14, UR62 ;  /* 0x0000003e000e7c02 */ /* 0x000fe20008000f00 */
[----:B-----5:R-:W-:Y:S10]  /*82e0*/  ENDCOLLECTIVE ;  /* 0x000000000000791b */ /* 0x020ff40003800000 */
.L_x_190:
[----:B------:R-:W-:Y:S05]  /*82f0*/  BSYNC B1 ;  /* 0x0000000000017941 */ /* 0x000fea0003800000 */
.L_x_189:
[----:B------:R-:W-:Y:S05]  /*8300*/  BRA `(.L_x_191) ;  /* 0xffffffec00c07947 */ /* 0x000fea000383ffff */
.L_x_170:
[----:B-1----:R1:W2:Y:S02]  /*8310*/  SYNCS.PHASECHK.TRANS64.TRYWAIT P1, [R7+URZ+0x20], R4 ;  /* 0x00002004070075a7 */ /* 0x0022a4000802017f */
[----:B--2---:R-:W-:Y:S05]  /*8320*/  @!P1 NANOSLEEP.SYNCS 0x989680 ;  /* 0x009896800000995d */ /* 0x004fea0003900000 */
[----:B------:R-:W2:Y:S02]  /*8330*/  @!P1 SYNCS.PHASECHK.TRANS64 P1, [R7+URZ+0x20], R4 ;  /* 0x00002004070095a7 */ /* 0x000ea4000802007f */
[----:B--2---:R-:W-:Y:S05]  /*8340*/  @!P1 BRA `(.L_x_170) ;  /* 0xfffffffc00f09947 */ /* 0x004fea000383ffff */
[----:B------:R-:W-:Y:S05]  /*8350*/  BRA `(.L_x_192) ;  /* 0xffffffec00f87947 */ /* 0x000fea000383ffff */
.L_x_179:
[----:B------:R-:W-:Y:S01]  /*8360*/  BSSY B0, `(.L_x_193) ;  /* 0x0000006000007945 */ /* 0x000fe20003800000 */
[----:B------:R-:W-:-:S07]  /*8370*/  IMAD.MOV.U32 R15, RZ, RZ, -0x1 ;  /* 0xffffffffff0f7424 */ /* 0x000fce00078e00ff */
[----:B-----5:R-:W-:Y:S05]  /*8380*/  WARPSYNC.COLLECTIVE R15, `(.L_x_194) ;  /* 0x000000000f0c7348 */ /* 0x020fea0003c00000 */
[----:B------:R-:W-:Y:S02]  /*8390*/  ELECT P6, UR62, PT ;  /* 0x00000000003e782f */ /* 0x000fe400038c0000 */
[----:B------:R-:W-:Y:S01]  /*83a0*/  MOV R14, UR62 ;  /* 0x0000003e000e7c02 */ /* 0x000fe20008000f00 */
[----:B-----5:R-:W-:Y:S10]  /*83b0*/  ENDCOLLECTIVE ;  /* 0x000000000000791b */ /* 0x020ff40003800000 */
.L_x_194:
[----:B------:R-:W-:Y:S05]  /*83c0*/  BSYNC B0 ;  /* 0x0000000000007941 */ /* 0x000fea0003800000 */
.L_x_193:
[----:B------:R-:W-:Y:S05]  /*83d0*/  BRA `(.L_x_195) ;  /* 0xfffffff800a07947 */ /* 0x000fea000383ffff */
.L_x_183:
[----:B0-----:R0:W1:Y:S02]  /*83e0*/  SYNCS.PHASECHK.TRANS64.TRYWAIT P0, [R5+URZ], R2 ;  /* 0x00000002050075a7 */ /* 0x001064000800017f */
[----:B-1----:R-:W-:Y:S05]  /*83f0*/  @!P0 NANOSLEEP.SYNCS 0x989680 ;  /* 0x009896800000895d */ /* 0x002fea0003900000 */
[----:B------:R-:W1:Y:S02]  /*8400*/  @!P0 SYNCS.PHASECHK.TRANS64 P0, [R5+URZ], R2 ;  /* 0x00000002050085a7 */ /* 0x000e64000800007f */
[----:B-1----:R-:W-:Y:S05]  /*8410*/  @!P0 BRA `(.L_x_183) ;  /* 0xfffffffc00f08947 */ /* 0x002fea000383ffff */
[----:B------:R-:W-:Y:S05]  /*8420*/  BRA `(.L_x_196) ;  /* 0xfffffff800e47947 */ /* 0x000fea000383ffff */
.L_x_184:
[----:B0-----:R0:W1:Y:S02]  /*8430*/  SYNCS.PHASECHK.TRANS64.TRYWAIT P0, [R7+URZ], R4 ;  /* 0x00000004070075a7 */ /* 0x001064000800017f */
[----:B-1----:R-:W-:Y:S05]  /*8440*/  @!P0 NANOSLEEP.SYNCS 0x989680 ;  /* 0x009896800000895d */ /* 0x002fea0003900000 */
[----:B------:R-:W1:Y:S02]  /*8450*/  @!P0 SYNCS.PHASECHK.TRANS64 P0, [R7+URZ], R4 ;  /* 0x00000004070085a7 */ /* 0x000e64000800007f */
[----:B-1----:R-:W-:Y:S05]  /*8460*/  @!P0 BRA `(.L_x_184) ;  /* 0xfffffffc00f08947 */ /* 0x002fea000383ffff */
[----:B------:R-:W-:Y:S05]  /*8470*/  BRA `(.L_x_197) ;  /* 0xfffffff800f47947 */ /* 0x000fea000383ffff */
.L_x_185:
[----:B-1----:R1:W2:Y:S02]  /*8480*/  SYNCS.PHASECHK.TRANS64.TRYWAIT P0, [R6+URZ], R5 ;  /* 0x00000005060075a7 */ /* 0x0022a4000800017f */
[----:B--2---:R-:W-:Y:S05]  /*8490*/  @!P0 NANOSLEEP.SYNCS 0x989680 ;  /* 0x009896800000895d */ /* 0x004fea0003900000 */
[----:B------:R-:W2:Y:S02]  /*84a0*/  @!P0 SYNCS.PHASECHK.TRANS64 P0, [R6+URZ], R5 ;  /* 0x00000005060085a7 */ /* 0x000ea4000800007f */
[----:B--2---:R-:W-:Y:S05]  /*84b0*/  @!P0 BRA `(.L_x_185) ;  /* 0xfffffffc00f08947 */ /* 0x004fea000383ffff */
[----:B------:R-:W-:Y:S05]  /*84c0*/  BRA `(.L_x_198) ;  /* 0xfffffff800fc7947 */ /* 0x000fea000383ffff */
.L_x_199:
[----:B------:R-:W-:-:S00]  /*84d0*/  BRA `(.L_x_199) ;  /* 0xfffffffc00fc7947 */ /* 0x000fc0000383ffff */
[----:B------:R-:W-:-:S00]  /*84e0*/  NOP ;  /* 0x0000000000007918 */ /* 0x000fc00000000000 */
        /* <DEDUP_REMOVED lines=9> */
.L_x_200:


//--------------------- .nv.global.init           --------------------------
	.section	.nv.global.init,"aw",@progbits
.nv.global.init:
	.type		$str$22,@object
	.size		$str$22,($str$23 - $str$22)
$str$22:
        /*0000*/ 	.byte	0x6b, 0x5f, 0x74, 0x69, 0x6c, 0x65, 0x5f, 0x63, 0x6f, 0x75, 0x6e, 0x74, 0x20, 0x3e, 0x3d, 0x20
        /*0010*/ 	.byte	0x31, 0x00
	.type		$str$23,@object
	.size		$str$23,(__unnamed_1 - $str$23)
$str$23:
        /*0012*/ 	.byte	0x2f, 0x74, 0x6d, 0x70, 0x2f, 0x63, 0x75, 0x74, 0x6c, 0x61, 0x73, 0x73, 0x5f, 0x73, 0x77, 0x65
        /*0022*/ 	.byte	0x65, 0x70, 0x5f, 0x73, 0x72, 0x63, 0x2f, 0x69, 0x6e, 0x63, 0x6c, 0x75, 0x64, 0x65, 0x2f, 0x63
        /*0032*/ 	.byte	0x75, 0x74, 0x6c, 0x61, 0x73, 0x73, 0x2f, 0x67, 0x65, 0x6d, 0x6d, 0x2f, 0x63, 0x6f, 0x6c, 0x6c
        /*0042*/ 	.byte	0x65, 0x63, 0x74, 0x69, 0x76, 0x65, 0x2f, 0x73, 0x6d, 0x39, 0x30, 0x5f, 0x6d, 0x6d, 0x61, 0x5f
        /*0052*/ 	.byte	0x74, 0x6d, 0x61, 0x5f, 0x67, 0x6d, 0x6d, 0x61, 0x5f, 0x73, 0x73, 0x5f, 0x77, 0x61, 0x72, 0x70
        /*0062*/ 	.byte	0x73, 0x70, 0x65, 0x63, 0x69, 0x61, 0x6c, 0x69, 0x7a, 0x65, 0x64, 0x2e, 0x68, 0x70, 0x70, 0x00
	.type		__unnamed_1,@object
	.size		__unnamed_1,(.L_0 - __unnamed_1)
__unnamed_1:
        /*0072*/ 	.byte	0x76, 0x6f, 0x69, 0x64, 0x20, 0x63, 0x75, 0x74, 0x6c, 0x61, 0x73, 0x73, 0x3a, 0x3a, 0x67, 0x65
        /* <DEDUP_REMOVED lines=181> */
        /*0bd2*/ 	.byte	0x74, 0x69, 0x74, 0x79, 0x5d, 0x00
.L_0:


//--------------------- .nv.shared._ZN7cutlass13device_kernelINS_4gemm6kernel13GemmUniversalIN4cute5tupleIJiiiiEEENS1_10collective13CollectiveMmaINS1_34MainloopSm90TmaGmmaWarpSpecializedILi4ENS5_IJNS4_1CILi4EEENSA_ILi2EEENSA_ILi1EEEEEENS1_32KernelTmaWarpSpecializedPingpongEEENS5_IJNSA_ILi64EEENSA_ILi128EEESI_EEENS_10bfloat16_tENS5_IJlSD_lEEESK_SL_NS4_8TiledMMAINS4_8MMA_AtomIJNS4_4SM904GMMA28MMA_64x128x16_F32BF16BF16_SSILNSP_5MajorE0ELSR_0ELNSP_7ScaleInE1ELSS_1EEEEEENS4_6LayoutINS5_IJSD_SD_SD_EEENS5_IJNSA_ILi0EEESX_SX_EEEEENS5_IJNS4_10UnderscoreES10_S10_EEEEENS4_23SM90_TMA_LOAD_MULTICASTENS4_14ComposedLayoutINS4_7SwizzleILi3ELi4ELi3EEENS4_18smem_ptr_flag_bitsILi16EEENSV_INS5_IJNSA_ILi8EEESH_EEENS5_IJSH_SD_EEEEEEEvNS4_8identityES13_S1D_vS1E_EENS_8epilogue10collective6detail29Sm90TmaWarpSpecializedAdapterINS1H_15DefaultEpilogueISK_SL_SL_NS1G_6thread17LinearCombinationISK_Li1EffLNS1L_9ScaleType4KindE0ELNS_15FloatRoundStyleE2ESK_EENS1_15EpilogueDefaultEEEEEvvEEEEvNT_6ParamsE --------------------------
	.section	.nv.shared._ZN7cutlass13device_kernelINS_4gemm6kernel13GemmUniversalIN4cute5tupleIJiiiiEEENS1_10collective13CollectiveMmaINS1_34MainloopSm90TmaGmmaWarpSpecializedILi4ENS5_IJNS4_1CILi4EEENSA_ILi2EEENSA_ILi1EEEEEENS1_32KernelTmaWarpSpecializedPingpongEEENS5_IJNSA_ILi64EEENSA_ILi128EEESI_EEENS_10bfloat16_tENS5_IJlSD_lEEESK_SL_NS4_8TiledMMAINS4_8MMA_AtomIJNS4_4SM904GMMA28MMA_64x128x16_F32BF16BF16_SSILNSP_5MajorE0ELSR_0ELNSP_7ScaleInE1ELSS_1EEEEEENS4_6LayoutINS5_IJSD_SD_SD_EEENS5_IJNSA_ILi0EEESX_SX_EEEEENS5_IJNS4_10UnderscoreES10_S10_EEEEENS4_23SM90_TMA_LOAD_MULTICASTENS4_14ComposedLayoutINS4_7SwizzleILi3ELi4ELi3EEENS4_18smem_ptr_flag_bitsILi16EEENSV_INS5_IJNSA_ILi8EEESH_EEENS5_IJSH_SD_EEEEEEEvNS4_8identityES13_S1D_vS1E_EENS_8epilogue10collective6detail29Sm90TmaWarpSpecializedAdapterINS1H_15DefaultEpilogueISK_SL_SL_NS1G_6thread17LinearCombinationISK_Li1EffLNS1L_9ScaleType4KindE0ELNS_15FloatRoundStyleE2ESK_EENS1_15EpilogueDefaultEEEEEvvEEEEvNT_6ParamsE,"aw",@nobits
	.sectionflags	@""
	.align	16
	.zero		1024


//--------------------- .nv.shared.reserved.0     --------------------------
	.section	.nv.shared.reserved.0,"aw",@nobits
	.weak		__nv_reservedSMEM_offset_0_alias
	.size		__nv_reservedSMEM_offset_0_alias, 0, 0
	.other		__nv_reservedSMEM_offset_0_alias,@"STO_CUDA_RESERVED_SHARED STV_DEFAULT"
__nv_reservedSMEM_offset_0_alias:
	.zero		0


//--------------------- .nv.global                --------------------------
	.section	.nv.global,"aw",@nobits
.nv.global:
	.type		_ZN40_INTERNAL_1a3a8119_4_k_cu_88235c0c_235494cute1_E,@object
	.size		_ZN40_INTERNAL_1a3a8119_4_k_cu_88235c0c_235494cute1_E,(_ZN40_INTERNAL_1a3a8119_4_k_cu_88235c0c_235494cuda3std3__45__cpo6cbeginE - _ZN40_INTERNAL_1a3a8119_4_k_cu_88235c0c_235494cute1_E)
_ZN40_INTERNAL_1a3a8119_4_k_cu_88235c0c_235494cute1_E:
	.zero		1
	.type		_ZN40_INTERNAL_1a3a8119_4_k_cu_88235c0c_235494cuda3std3__45__cpo6cbeginE,@object
	.size		_ZN40_INTERNAL_1a3a8119_4_k_cu_88235c0c_235494cuda3std3__45__cpo6cbeginE,(_ZN40_INTERNAL_1a3a8119_4_k_cu_88235c0c_235494cuda3std3__48in_placeE - _ZN40_INTERNAL_1a3a8119_4_k_cu_88235c0c_235494cuda3std3__45__cpo6cbeginE)
_ZN40_INTERNAL_1a3a8119_4_k_cu_88235c0c_235494cuda3std3__45__cpo6cbeginE:
	.zero		1
	.type		_ZN40_INTERNAL_1a3a8119_4_k_cu_88235c0c_235494cuda3std3__48in_placeE,@object
	.size		_ZN40_INTERNAL_1a3a8119_4_k_cu_88235c0c_235494cuda3std3__48in_placeE,(_ZN40_INTERNAL_1a3a8119_4_k_cu_88235c0c_235494cuda3std6ranges3__45__cpo9iter_moveE - _ZN40_INTERNAL_1a3a8119_4_k_cu_88235c0c_235494cuda3std3__48in_placeE)
_ZN40_INTERNAL_1a3a8119_4_k_cu_88235c0c_235494cuda3std3__48in_placeE:
	.zero		1
	.type		_ZN40_INTERNAL_1a3a8119_4_k_cu_88235c0c_235494cuda3std6ranges3__45__cpo9iter_moveE,@object
	.size		_ZN40_INTERNAL_1a3a8119_4_k_cu_88235c0c_235494cuda3std6ranges3__45__cpo9iter_moveE,(_ZN40_INTERNAL_1a3a8119_4_k_cu_88235c0c_235494cuda3std3__45__cpo5beginE - _ZN40_INTERNAL_1a3a8119_4_k_cu_88235c0c_235494cuda3std6ranges3__45__cpo9iter_moveE)
_ZN40_INTERNAL_1a3a8119_4_k_cu_88235c0c_235494cuda3std6ranges3__45__cpo9iter_moveE:
	.zero		1
	.type		_ZN40_INTERNAL_1a3a8119_4_k_cu_88235c0c_235494cuda3std3__45__cpo5beginE,@object
	.size		_ZN40_INTERNAL_1a3a8119_4_k_cu_88235c0c_235494cuda3std3__45__cpo5beginE,(_ZN40_INTERNAL_1a3a8119_4_k_cu_88235c0c_235494cuda3std3__442_GLOBAL__N__1a3a8119_4_k_cu_88235c0c_235496ignoreE - _ZN40_INTERNAL_1a3a8119_4_k_cu_88235c0c_235494cuda3std3__45__cpo5beginE)
_ZN40_INTERNAL_1a3a8119_4_k_cu_88235c0c_235494cuda3std3__45__cpo5beginE:
	.zero		1
	.type		_ZN40_INTERNAL_1a3a8119_4_k_cu_88235c0c_235494cuda3std3__442_GLOBAL__N__1a3a8119_4_k_cu_88235c0c_235496ignoreE,@object
	.size		_ZN40_INTERNAL_1a3a8119_4_k_cu_88235c0c_235494cuda3std3__442_GLOBAL__N__1a3a8119_4_k_cu_88235c0c_235496ignoreE,(_ZN40_INTERNAL_1a3a8119_4_k_cu_88235c0c_235494cute7productE - _ZN40_INTERNAL_1a3a8119_4_k_cu_88235c0c_235494cuda3std3__442_GLOBAL__N__1a3a8119_4_k_cu_88235c0c_235496ignoreE)
_ZN40_INTERNAL_1a3a8119_4_k_cu_88235c0c_235494cuda3std3__442_GLOBAL__N__1a3a8119_4_k_cu_88235c0c_235496ignoreE:
	.zero		1
	.type		_ZN40_INTERNAL_1a3a8119_4_k_cu_88235c0c_235494cute7productE,@object
	.size		_ZN40_INTERNAL_1a3a8119_4_k_cu_88235c0c_235494cute7productE,(_ZN40_INTERNAL_1a3a8119_4_k_cu_88235c0c_235494cuda3std3__45__cpo3endE - _ZN40_INTERNAL_1a3a8119_4_k_cu_88235c0c_235494cute7productE)
_ZN40_INTERNAL_1a3a8119_4_k_cu_88235c0c_235494cute7productE:
	.zero		1
	.type		_ZN40_INTERNAL_1a3a8119_4_k_cu_88235c0c_235494cuda3std3__45__cpo3endE,@object
	.size		_ZN40_INTERNAL_1a3a8119_4_k_cu_88235c0c_235494cuda3std3__45__cpo3endE,(_ZN40_INTERNAL_1a3a8119_4_k_cu_88235c0c_235494cuda3std3__419piecewise_constructE - _ZN40_INTERNAL_1a3a8119_4_k_cu_88235c0c_235494cuda3std3__45__cpo3endE)
_ZN40_INTERNAL_1a3a8119_4_k_cu_88235c0c_235494cuda3std3__45__cpo3endE:
	.zero		1
	.type		_ZN40_INTERNAL_1a3a8119_4_k_cu_88235c0c_235494cuda3std3__419piecewise_constructE,@object
	.size		_ZN40_INTERNAL_1a3a8119_4_k_cu_88235c0c_235494cuda3std3__419piecewise_constructE,(_ZN40_INTERNAL_1a3a8119_4_k_cu_88235c0c_235494cuda3std3__45__cpo4cendE - _ZN40_INTERNAL_1a3a8119_4_k_cu_88235c0c_235494cuda3std3__419piecewise_constructE)
_ZN40_INTERNAL_1a3a8119_4_k_cu_88235c0c_235494cuda3std3__419piecewise_constructE:
	.zero		1
	.type		_ZN40_INTERNAL_1a3a8119_4_k_cu_88235c0c_235494cuda3std3__45__cpo4cendE,@object
	.size		_ZN40_INTERNAL_1a3a8119_4_k_cu_88235c0c_235494cuda3std3__45__cpo4cendE,(_ZN40_INTERNAL_1a3a8119_4_k_cu_88235c0c_235494cuda3std6ranges3__45__cpo4swapE - _ZN40_INTERNAL_1a3a8119_4_k_cu_88235c0c_235494cuda3std3__45__cpo4cendE)
_ZN40_INTERNAL_1a3a8119_4_k_cu_88235c0c_235494cuda3std3__45__cpo4cendE:
	.zero		1
	.type		_ZN40_INTERNAL_1a3a8119_4_k_cu_88235c0c_235494cuda3std6ranges3__45__cpo4swapE,@object
	.size		_ZN40_INTERNAL_1a3a8119_4_k_cu_88235c0c_235494cuda3std6ranges3__45__cpo4swapE,(.L_8 - _ZN40_INTERNAL_1a3a8119_4_k_cu_88235c0c_235494cuda3std6ranges3__45__cpo4swapE)
_ZN40_INTERNAL_1a3a8119_4_k_cu_88235c0c_235494cuda3std6ranges3__45__cpo4swapE:
	.zero		1
.L_8:


//--------------------- .nv.constant0._ZN7cutlass13device_kernelINS_4gemm6kernel13GemmUniversalIN4cute5tupleIJiiiiEEENS1_10collective13CollectiveMmaINS1_34MainloopSm90TmaGmmaWarpSpecializedILi4ENS5_IJNS4_1CILi4EEENSA_ILi2EEENSA_ILi1EEEEEENS1_32KernelTmaWarpSpecializedPingpongEEENS5_IJNSA_ILi64EEENSA_ILi128EEESI_EEENS_10bfloat16_tENS5_IJlSD_lEEESK_SL_NS4_8TiledMMAINS4_8MMA_AtomIJNS4_4SM904GMMA28MMA_64x128x16_F32BF16BF16_SSILNSP_5MajorE0ELSR_0ELNSP_7ScaleInE1ELSS_1EEEEEENS4_6LayoutINS5_IJSD_SD_SD_EEENS5_IJNSA_ILi0EEESX_SX_EEEEENS5_IJNS4_10UnderscoreES10_S10_EEEEENS4_23SM90_TMA_LOAD_MULTICASTENS4_14ComposedLayoutINS4_7SwizzleILi3ELi4ELi3EEENS4_18smem_ptr_flag_bitsILi16EEENSV_INS5_IJNSA_ILi8EEESH_EEENS5_IJSH_SD_EEEEEEEvNS4_8identityES13_S1D_vS1E_EENS_8epilogue10collective6detail29Sm90TmaWarpSpecializedAdapterINS1H_15DefaultEpilogueISK_SL_SL_NS1G_6thread17LinearCombinationISK_Li1EffLNS1L_9ScaleType4KindE0ELNS_15FloatRoundStyleE2ESK_EENS1_15EpilogueDefaultEEEEEvvEEEEvNT_6ParamsE --------------------------
	.section	.nv.constant0._ZN7cutlass13device_kernelINS_4gemm6kernel13GemmUniversalIN4cute5tupleIJiiiiEEENS1_10collective13CollectiveMmaINS1_34MainloopSm90TmaGmmaWarpSpecializedILi4ENS5_IJNS4_1CILi4EEENSA_ILi2EEENSA_ILi1EEEEEENS1_32KernelTmaWarpSpecializedPingpongEEENS5_IJNSA_ILi64EEENSA_ILi128EEESI_EEENS_10bfloat16_tENS5_IJlSD_lEEESK_SL_NS4_8TiledMMAINS4_8MMA_AtomIJNS4_4SM904GMMA28MMA_64x128x16_F32BF16BF16_SSILNSP_5MajorE0ELSR_0ELNSP_7ScaleInE1ELSS_1EEEEEENS4_6LayoutINS5_IJSD_SD_SD_EEENS5_IJNSA_ILi0EEESX_SX_EEEEENS5_IJNS4_10UnderscoreES10_S10_EEEEENS4_23SM90_TMA_LOAD_MULTICASTENS4_14ComposedLayoutINS4_7SwizzleILi3ELi4ELi3EEENS4_18smem_ptr_flag_bitsILi16EEENSV_INS5_IJNSA_ILi8EEESH_EEENS5_IJSH_SD_EEEEEEEvNS4_8identityES13_S1D_vS1E_EENS_8epilogue10collective6detail29Sm90TmaWarpSpecializedAdapterINS1H_15DefaultEpilogueISK_SL_SL_NS1G_6thread17LinearCombinationISK_Li1EffLNS1L_9ScaleType4KindE0ELNS_15FloatRoundStyleE2ESK_EENS1_15EpilogueDefaultEEEEEvvEEEEvNT_6ParamsE,"a",@progbits
	.sectionflags	@""
	.align	4
.nv.constant0._ZN7cutlass13device_kernelINS_4gemm6kernel13GemmUniversalIN4cute5tupleIJiiiiEEENS1_10collective13CollectiveMmaINS1_34MainloopSm90TmaGmmaWarpSpecializedILi4ENS5_IJNS4_1CILi4EEENSA_ILi2EEENSA_ILi1EEEEEENS1_32KernelTmaWarpSpecializedPingpongEEENS5_IJNSA_ILi64EEENSA_ILi128EEESI_EEENS_10bfloat16_tENS5_IJlSD_lEEESK_SL_NS4_8TiledMMAINS4_8MMA_AtomIJNS4_4SM904GMMA28MMA_64x128x16_F32BF16BF16_SSILNSP_5MajorE0ELSR_0ELNSP_7ScaleInE1ELSS_1EEEEEENS4_6LayoutINS5_IJSD_SD_SD_EEENS5_IJNSA_ILi0EEESX_SX_EEEEENS5_IJNS4_10UnderscoreES10_S10_EEEEENS4_23SM90_TMA_LOAD_MULTICASTENS4_14ComposedLayoutINS4_7SwizzleILi3ELi4ELi3EEENS4_18smem_ptr_flag_bitsILi16EEENSV_INS5_IJNSA_ILi8EEESH_EEENS5_IJSH_SD_EEEEEEEvNS4_8identityES13_S1D_vS1E_EENS_8epilogue10collective6detail29Sm90TmaWarpSpecializedAdapterINS1H_15DefaultEpilogueISK_SL_SL_NS1G_6thread17LinearCombinationISK_Li1EffLNS1L_9ScaleType4KindE0ELNS_15FloatRoundStyleE2ESK_EENS1_15EpilogueDefaultEEEEEvvEEEEvNT_6ParamsE:
	.zero		1664


//--------------------- SYMBOLS --------------------------

	.type		.nv.reservedSmem.offset0,@object
	.size		.nv.reservedSmem.offset0,0x4
	.type		__assertfail,@function
